	.target	sm_90a

	.elftype	@"ET_EXEC"


//--------------------- .note.nv.tkinfo           --------------------------
	.section	.note.nv.tkinfo,"",@"SHT_NOTE"
	.sectionflags	@"SHF_NOTE_NV_TKINFO"
	.tkinfo
        /*0018*/ 	.word	0x00000002
        /*0030*/ 	.string	""
        /*0030*/ 	.string	"ptxas"
        /*0030*/ 	.string	"Cuda compilation tools, release 13.0, V13.0.88"
        /*0030*/ 	.string	"Build cuda_13.0.r13.0/compiler.36424714_0"
        /*0030*/ 	.string	"-v  -suppress-debug-info  -lineinfo  -arch sm_90a "



//--------------------- .note.nv.cuinfo           --------------------------
	.section	.note.nv.cuinfo,"",@"SHT_NOTE"
	.sectionflags	@"SHF_NOTE_NV_CUINFO"
        /*0018*/ 	.short	0x0002
        /*001a*/ 	.short	0x005a
        /*001c*/ 	.short	0x0082
	.zero		2


//--------------------- .nv.info                  --------------------------
	.section	.nv.info,"",@"SHT_CUDA_INFO"
	.align	4


	//----- nvinfo : EIATTR_REGCOUNT
	.align		4
        /*0000*/ 	.byte	0x04, 0x2f
        /*0002*/ 	.short	(.L_1 - .L_0)
	.align		4
.L_0:
        /*0004*/ 	.word	index@(gluon_wgmma)
        /*0008*/ 	.word	0x0000005a


	//----- nvinfo : EIATTR_FRAME_SIZE
	.align		4
.L_1:
        /*000c*/ 	.byte	0x04, 0x11
        /*000e*/ 	.short	(.L_3 - .L_2)
	.align		4
.L_2:
        /*0010*/ 	.word	index@(gluon_wgmma)
        /*0014*/ 	.word	0x00000000


	//----- nvinfo : EIATTR_MIN_STACK_SIZE
	.align		4
.L_3:
        /*0018*/ 	.byte	0x04, 0x12
        /*001a*/ 	.short	(.L_5 - .L_4)
	.align		4
.L_4:
        /*001c*/ 	.word	index@(gluon_wgmma)
        /*0020*/ 	.word	0x00000000
.L_5:


//--------------------- .nv.compat                --------------------------
	.section	.nv.compat,"",@"SHT_CUDA_COMPAT_INFO"
	.align	4
        /*0000*/ 	.byte	0x02, 0x09, 0x01, 0x00, 0x02, 0x02, 0x04, 0x00, 0x02, 0x05, 0x05, 0x00, 0x03, 0x07, 0x01, 0x01
        /*0010*/ 	.byte	0x02, 0x03, 0x03, 0x00, 0x02, 0x06, 0x01, 0x00, 0x04, 0x0b, 0x08, 0x00, 0x00, 0x00, 0x00, 0x00
        /*0020*/ 	.byte	0x00, 0x00, 0x00, 0x00


//--------------------- .nv.info.gluon_wgmma      --------------------------
	.section	.nv.info.gluon_wgmma,"",@"SHT_CUDA_INFO"
	.sectionflags	@""
	.align	4


	//----- nvinfo : EIATTR_CUDA_API_VERSION
	.align		4
        /*0000*/ 	.byte	0x04, 0x37
        /*0002*/ 	.short	(.L_7 - .L_6)
.L_6:
        /*0004*/ 	.word	0x00000082


	//----- nvinfo : EIATTR_KPARAM_INFO
	.align		4
.L_7:
        /*0008*/ 	.byte	0x04, 0x17
        /*000a*/ 	.short	(.L_9 - .L_8)
.L_8:
        /*000c*/ 	.word	0x00000000
        /*0010*/ 	.short	0x000a
        /*0012*/ 	.short	0x0048
        /*0014*/ 	.byte	0x00, 0xf4, 0x21, 0x00


	//----- nvinfo : EIATTR_KPARAM_INFO
	.align		4
.L_9:
        /*0018*/ 	.byte	0x04, 0x17
        /*001a*/ 	.short	(.L_11 - .L_10)
.L_10:
        /*001c*/ 	.word	0x00000000
        /*0020*/ 	.short	0x0009
        /*0022*/ 	.short	0x0040
        /*0024*/ 	.byte	0x00, 0xf4, 0x21, 0x00


	//----- nvinfo : EIATTR_KPARAM_INFO
	.align		4
.L_11:
        /*0028*/ 	.byte	0x04, 0x17
        /*002a*/ 	.short	(.L_13 - .L_12)
.L_12:
        /*002c*/ 	.word	0x00000000
        /*0030*/ 	.short	0x0008
        /*0032*/ 	.short	0x0038
        /*0034*/ 	.byte	0x00, 0xf0, 0x21, 0x00


	//----- nvinfo : EIATTR_KPARAM_INFO
	.align		4
.L_13:
        /*0038*/ 	.byte	0x04, 0x17
        /*003a*/ 	.short	(.L_15 - .L_14)
.L_14:
        /*003c*/ 	.word	0x00000000
        /*0040*/ 	.short	0x0007
        /*0042*/ 	.short	0x0030
        /*0044*/ 	.byte	0x00, 0xf0, 0x21, 0x00


	//----- nvinfo : EIATTR_KPARAM_INFO
	.align		4
.L_15:
        /*0048*/ 	.byte	0x04, 0x17
        /*004a*/ 	.short	(.L_17 - .L_16)
.L_16:
        /*004c*/ 	.word	0x00000000
        /*0050*/ 	.short	0x0006
        /*0052*/ 	.short	0x0028
        /*0054*/ 	.byte	0x00, 0xf0, 0x21, 0x00


	//----- nvinfo : EIATTR_KPARAM_INFO
	.align		4
.L_17:
        /*0058*/ 	.byte	0x04, 0x17
        /*005a*/ 	.short	(.L_19 - .L_18)
.L_18:
        /*005c*/ 	.word	0x00000000
        /*0060*/ 	.short	0x0005
        /*0062*/ 	.short	0x0020
        /*0064*/ 	.byte	0x00, 0xf0, 0x11, 0x00


	//----- nvinfo : EIATTR_KPARAM_INFO
	.align		4
.L_19:
        /*0068*/ 	.byte	0x04, 0x17
        /*006a*/ 	.short	(.L_21 - .L_20)
.L_20:
        /*006c*/ 	.word	0x00000000
        /*0070*/ 	.short	0x0004
        /*0072*/ 	.short	0x001c
        /*0074*/ 	.byte	0x00, 0xf0, 0x11, 0x00


	//----- nvinfo : EIATTR_KPARAM_INFO
	.align		4
.L_21:
        /*0078*/ 	.byte	0x04, 0x17
        /*007a*/ 	.short	(.L_23 - .L_22)
.L_22:
        /*007c*/ 	.word	0x00000000
        /*0080*/ 	.short	0x0003
        /*0082*/ 	.short	0x0018
        /*0084*/ 	.byte	0x00, 0xf0, 0x11, 0x00


	//----- nvinfo : EIATTR_KPARAM_INFO
	.align		4
.L_23:
        /*0088*/ 	.byte	0x04, 0x17
        /*008a*/ 	.short	(.L_25 - .L_24)
.L_24:
        /*008c*/ 	.word	0x00000000
        /*0090*/ 	.short	0x0002
        /*0092*/ 	.short	0x0010
        /*0094*/ 	.byte	0x00, 0xf4, 0x21, 0x00


	//----- nvinfo : EIATTR_KPARAM_INFO
	.align		4
.L_25:
        /*0098*/ 	.byte	0x04, 0x17
        /*009a*/ 	.short	(.L_27 - .L_26)
.L_26:
        /*009c*/ 	.word	0x00000000
        /*00a0*/ 	.short	0x0001
        /*00a2*/ 	.short	0x0008
        /*00a4*/ 	.byte	0x00, 0xf4, 0x21, 0x00


	//----- nvinfo : EIATTR_KPARAM_INFO
	.align		4
.L_27:
        /*00a8*/ 	.byte	0x04, 0x17
        /*00aa*/ 	.short	(.L_29 - .L_28)
.L_28:
        /*00ac*/ 	.word	0x00000000
        /*00b0*/ 	.short	0x0000
        /*00b2*/ 	.short	0x0000
        /*00b4*/ 	.byte	0x00, 0xf4, 0x21, 0x00


	//----- nvinfo : EIATTR_SPARSE_MMA_MASK
	.align		4
.L_29:
        /*00b8*/ 	.byte	0x03, 0x50
        /*00ba*/ 	.short	0x0000


	//----- nvinfo : EIATTR_MAXREG_COUNT
	.align		4
        /*00bc*/ 	.byte	0x03, 0x1b
        /*00be*/ 	.short	0x00ff


	//----- nvinfo : EIATTR_NUM_BARRIERS
	.align		4
        /*00c0*/ 	.byte	0x02, 0x4c
        /*00c2*/ 	.byte	0x01
	.zero		1


	//----- nvinfo : EIATTR_MERCURY_ISA_VERSION
	.align		4
        /*00c4*/ 	.byte	0x03, 0x5f
        /*00c6*/ 	.short	0x0101


	//----- nvinfo : EIATTR_INT_WARP_WIDE_INSTR_OFFSETS
	.align		4
        /*00c8*/ 	.byte	0x04, 0x31
        /*00ca*/ 	.short	(.L_31 - .L_30)


	//   ....[0]....
.L_30:
        /*00cc*/ 	.word	0x00001390


	//   ....[1]....
        /*00d0*/ 	.word	0x000013b0


	//   ....[2]....
        /*00d4*/ 	.word	0x000013c0


	//   ....[3]....
        /*00d8*/ 	.word	0x000013d0


	//   ....[4]....
        /*00dc*/ 	.word	0x000014e0


	//   ....[5]....
        /*00e0*/ 	.word	0x000018a0


	//   ....[6]....
        /*00e4*/ 	.word	0x000018b0


	//   ....[7]....
        /*00e8*/ 	.word	0x00001920


	//   ....[8]....
        /*00ec*/ 	.word	0x00001930


	//   ....[9]....
        /*00f0*/ 	.word	0x00001db0


	//   ....[10]....
        /*00f4*/ 	.word	0x00001dd0


	//----- nvinfo : EIATTR_COOP_GROUP_MASK_REGIDS
	.align		4
.L_31:
        /*00f8*/ 	.byte	0x04, 0x29
        /*00fa*/ 	.short	(.L_33 - .L_32)


	//   ....[0]....
.L_32:
        /*00fc*/ 	.word	0xffffffff


	//   ....[1]....
        /*0100*/ 	.word	0xffffffff


	//   ....[2]....
        /*0104*/ 	.word	0xffffffff


	//----- nvinfo : EIATTR_COOP_GROUP_INSTR_OFFSETS
	.align		4
.L_33:
        /*0108*/ 	.byte	0x04, 0x28
        /*010a*/ 	.short	(.L_35 - .L_34)


	//   ....[0]....
.L_34:
        /*010c*/ 	.word	0x00000140


	//   ....[1]....
        /*0110*/ 	.word	0x000006e0


	//   ....[2]....
        /*0114*/ 	.word	0x00000cb0


	//----- nvinfo : EIATTR_MBARRIER_INSTR_OFFSETS
	.align		4
.L_35:
        /*0118*/ 	.byte	0x04, 0x39
        /*011a*/ 	.short	(.L_37 - .L_36)


	//   ....[0]....
.L_36:
        /*011c*/ 	.word	0x00001530
        /*0120*/ 	.word	0x000000ff
        /*0124*/ 	.word	0x00010000
        /*0128*/ 	.short	0x0100
        /*012a*/ 	.byte	0x0c
	.zero		1


	//   ....[1]....
        /*012c*/ 	.word	0x00001550
        /*0130*/ 	.word	0x000000ff
        /*0134*/ 	.word	0x00010008
        /*0138*/ 	.short	0x0100
        /*013a*/ 	.byte	0x0c
	.zero		1


	//   ....[2]....
        /*013c*/ 	.word	0x00001580
        /*0140*/ 	.word	0x000000ff
        /*0144*/ 	.word	0x00010010
        /*0148*/ 	.short	0x0100
        /*014a*/ 	.byte	0x0c
	.zero		1


	//   ....[3]....
        /*014c*/ 	.word	0x000015a0
        /*0150*/ 	.word	0x000000ff
        /*0154*/ 	.word	0x00010018
        /*0158*/ 	.short	0x0100
        /*015a*/ 	.byte	0x0c
	.zero		1


	//   ....[4]....
        /*015c*/ 	.word	0x000019e0
        /*0160*/ 	.word	0x000000ff
        /*0164*/ 	.word	0x00010000
        /*0168*/ 	.short	0x010a
        /*016a*/ 	.byte	0x14
	.zero		1


	//   ....[5]....
        /*016c*/ 	.word	0x00001d20
        /*0170*/ 	.word	0x000000ff
        /*0174*/ 	.word	0x00010000
        /*0178*/ 	.short	0x0108
        /*017a*/ 	.byte	0x0c
	.zero		1


	//   ....[6]....
        /*017c*/ 	.word	0x00001e40
        /*0180*/ 	.word	0x000000ff
        /*0184*/ 	.word	0x00010008
        /*0188*/ 	.short	0x0108
        /*018a*/ 	.byte	0x0c
	.zero		1


	//   ....[7]....
        /*018c*/ 	.word	0x00001f20
        /*0190*/ 	.word	0x000000ff
        /*0194*/ 	.word	0x00010010
        /*0198*/ 	.short	0x0108
        /*019a*/ 	.byte	0x0c
	.zero		1


	//   ....[8]....
        /*019c*/ 	.word	0x00001f90
        /*01a0*/ 	.word	0x000000ff
        /*01a4*/ 	.word	0x00010018
        /*01a8*/ 	.short	0x0108
        /*01aa*/ 	.byte	0x0c
	.zero		1


	//   ....[9]....
        /*01ac*/ 	.word	0x00002250
        /*01b0*/ 	.word	0x000000ff
        /*01b4*/ 	.word	0x00010000
        /*01b8*/ 	.short	0x010a
        /*01ba*/ 	.byte	0x14
	.zero		1


	//----- nvinfo : EIATTR_NUM_MBARRIERS
	.align		4
.L_37:
        /*01bc*/ 	.byte	0x03, 0x38
        /*01be*/ 	.short	0x0004


	//----- nvinfo : EIATTR_EXIT_INSTR_OFFSETS
	.align		4
        /*01c0*/ 	.byte	0x04, 0x1c
        /*01c2*/ 	.short	(.L_39 - .L_38)


	//   ....[0]....
.L_38:
        /*01c4*/ 	.word	0x00002240


	//----- nvinfo : EIATTR_REQNTID
	.align		4
.L_39:
        /*01c8*/ 	.byte	0x04, 0x10
        /*01ca*/ 	.short	(.L_41 - .L_40)
.L_40:
        /*01cc*/ 	.word	0x00000100
        /*01d0*/ 	.word	0x00000001
        /*01d4*/ 	.word	0x00000001


	//----- nvinfo : EIATTR_CRS_STACK_SIZE
	.align		4
.L_41:
        /*01d8*/ 	.byte	0x04, 0x1e
        /*01da*/ 	.short	(.L_43 - .L_42)
.L_42:
        /*01dc*/ 	.word	0x00000000


	//----- nvinfo : EIATTR_CBANK_PARAM_SIZE
	.align		4
.L_43:
        /*01e0*/ 	.byte	0x03, 0x19
        /*01e2*/ 	.short	0x0050


	//----- nvinfo : EIATTR_PARAM_CBANK
	.align		4
        /*01e4*/ 	.byte	0x04, 0x0a
        /*01e6*/ 	.short	(.L_45 - .L_44)
	.align		4
.L_44:
        /*01e8*/ 	.word	index@(.nv.constant0.gluon_wgmma)
        /*01ec*/ 	.short	0x0210
        /*01ee*/ 	.short	0x0050


	//----- nvinfo : EIATTR_SW_WAR
	.align		4
.L_45:
        /*01f0*/ 	.byte	0x04, 0x36
        /*01f2*/ 	.short	(.L_47 - .L_46)
.L_46:
        /*01f4*/ 	.word	0x00000008
.L_47:


//--------------------- .nv.callgraph             --------------------------
	.section	.nv.callgraph,"",@"SHT_CUDA_CALLGRAPH"
	.align	4
	.sectionentsize	8
	.align		4
        /*0000*/ 	.word	0x00000000
	.align		4
        /*0004*/ 	.word	0xffffffff
	.align		4
        /*0008*/ 	.word	0x00000000
	.align		4
        /*000c*/ 	.word	0xfffffffe
	.align		4
        /*0010*/ 	.word	0x00000000
	.align		4
        /*0014*/ 	.word	0xfffffffd
	.align		4
        /*0018*/ 	.word	0x00000000
	.align		4
        /*001c*/ 	.word	0xfffffffc


//--------------------- .text.gluon_wgmma         --------------------------
	.section	.text.gluon_wgmma,"ax",@progbits
	.align	128
        .global         gluon_wgmma
        .type           gluon_wgmma,@function
        .size           gluon_wgmma,(.L_x_53 - gluon_wgmma)
        .other          gluon_wgmma,@"STO_CUDA_ENTRY STV_DEFAULT"
gluon_wgmma:
.text.gluon_wgmma:
[----:B------:R-:W-:Y:S01]  /*0000*/  LDC R1, c[0x0][0x28] ;  /* 0x00000a00ff017b82 */ /* 0x000fe20000000800 */
[----:B------:R-:W1:Y:S07]  /*0010*/  S2R R0, SR_TID.X ;  /* 0x0000000000007919 */ /* 0x000e6e0000002100 */
[----:B------:R-:W2:Y:S01]  /*0020*/  S2UR UR4, SR_CgaCtaId ;  /* 0x00000000000479c3 */ /* 0x000ea20000008800 */
[----:B------:R-:W-:Y:S01]  /*0030*/  UMOV UR12, 0x400 ;  /* 0x00000400000c7882 */ /* 0x000fe20000000000 */
[----:B------:R-:W-:Y:S01]  /*0040*/  ULDC UR6, c[0x0][0xc] ;  /* 0x0000030000067ab9 */ /* 0x000fe20000000800 */
[----:B------:R-:W-:Y:S01]  /*0050*/  ULDC.64 UR28, c[0x0][0x250] ;  /* 0x00009400001c7ab9 */ /* 0x000fe20000000a00 */
[----:B------:R-:W-:Y:S04]  /*0060*/  BSSY B0, `(.L_x_0) ;  /* 0x000001e000007945 */ /* 0x000fe80003800000 */
[----:B------:R-:W3:Y:S08]  /*0070*/  LDC R12, c[0x0][0x230] ;  /* 0x00008c00ff0c7b82 */ /* 0x000ef00000000800 */
[----:B------:R-:W-:Y:S08]  /*0080*/  S2UR UR31, SR_CTAID.Y ;  /* 0x00000000001f79c3 */ /* 0x000ff00000002600 */
[----:B------:R-:W4:Y:S01]  /*0090*/  S2UR UR5, SR_CTAID.Z ;  /* 0x00000000000579c3 */ /* 0x000f220000002700 */
[----:B--2---:R-:W-:-:S03]  /*00a0*/  ULEA UR12, UR4, UR12, 0x18 ;  /* 0x0000000c040c7291 */ /* 0x004fc6000f8ec03f */
[----:B------:R-:W-:Y:S01]  /*00b0*/  ULDC UR4, c[0x0][0x10] ;  /* 0x0000040000047ab9 */ /* 0x000fe20000000800 */
[----:B-1----:R-:W-:-:S03]  /*00c0*/  LOP3.LUT R7, R0, 0xff, RZ, 0xc0, !PT ;  /* 0x000000ff00077812 */ /* 0x002fc600078ec0ff */
[----:B------:R-:W1:Y:S01]  /*00d0*/  S2UR UR30, SR_CTAID.X ;  /* 0x00000000001e79c3 */ /* 0x000e620000002500 */
[----:B---3--:R-:W-:Y:S01]  /*00e0*/  VIADD R5, R12, 0xffffffff ;  /* 0xffffffff0c057836 */ /* 0x008fe20000000000 */
[C---:B------:R-:W-:Y:S02]  /*00f0*/  ISETP.GE.U32.AND P0, PT, R7.reuse, 0x20, PT ;  /* 0x000000200700780c */ /* 0x040fe40003f06070 */
[C---:B------:R-:W-:Y:S02]  /*0100*/  ISETP.NE.U32.AND P2, PT, R7.reuse, RZ, PT ;  /* 0x000000ff0700720c */ /* 0x040fe40003f45070 */
[----:B------:R-:W-:Y:S02]  /*0110*/  LEA R4, R7, UR12, 0x2 ;  /* 0x0000000c07047c11 */ /* 0x000fe4000f8e10ff */
[----:B------:R-:W2:Y:S07]  /*0120*/  LDC R6, c[0x0][0x228] ;  /* 0x00008a00ff067b82 */ /* 0x000eae0000000800 */
[----:B------:R3:W-:Y:S01]  /*0130*/  @!P0 STS [R4], RZ ;  /* 0x000000ff04008388 */ /* 0x0007e20000000800 */
[----:B------:R-:W-:-:S03]  /*0140*/  NOP ;  /* 0x0000000000007918 */ /* 0x000fc60000000000 */
[----:B------:R3:W-:Y:S01]  /*0150*/  @!P2 STS [UR12+0x20], R5 ;  /* 0x00002005ff00a988 */ /* 0x0007e2000800080c */
[----:B----4-:R-:W-:-:S04]  /*0160*/  UIMAD UR4, UR5, UR4, UR31 ;  /* 0x00000004050472a4 */ /* 0x010fc8000f8e021f */
[----:B-1----:R-:W-:-:S04]  /*0170*/  UIMAD UR4, UR4, UR6, UR30 ;  /* 0x00000006040472a4 */ /* 0x002fc8000f8e021e */
[----:B------:R-:W-:Y:S01]  /*0180*/  UIMAD UR5, UR4, 0x180, URZ ;  /* 0x00000180040578a4 */ /* 0x000fe2000f8e023f */
[----:B--2---:R-:W-:Y:S02]  /*0190*/  VIADD R6, R6, 0xffffffff ;  /* 0xffffffff06067836 */ /* 0x004fe40000000000 */
[----:B------:R-:W-:Y:S01]  /*01a0*/  UMOV UR4, URZ ;  /* 0x0000003f00047c82 */ /* 0x000fe20008000000 */
[----:B------:R-:W-:-:S04]  /*01b0*/  UIADD3 UR24, UP0, UR5, UR28, URZ ;  /* 0x0000001c05187290 */ /* 0x000fc8000ff1e03f */
[----:B------:R-:W-:Y:S01]  /*01c0*/  ULEA.HI.X.SX32 UR25, UR5, UR29, 0x1, UP0 ;  /* 0x0000001d05197291 */ /* 0x000fe200080f0e3f */
[----:B---3--:R-:W-:Y:S11]  /*01d0*/  @P2 BRA `(.L_x_1) ;  /* 0x0000000000182947 */ /* 0x008ff60003800000 */
[----:B------:R-:W1:Y:S01]  /*01e0*/  LDS R2, [UR12+0x8] ;  /* 0x0000080cff027984 */ /* 0x000e620008000800 */
[----:B------:R-:W2:Y:S01]  /*01f0*/  LDC.64 R8, c[0x0][0x210] ;  /* 0x00008400ff087b82 */ /* 0x000ea20000000a00 */
[----:B------:R-:W-:Y:S02]  /*0200*/  IMAD.MOV.U32 R3, RZ, RZ, 0x70 ;  /* 0x00000070ff037424 */ /* 0x000fe400078e00ff */
[----:B--2---:R2:W-:Y:S03]  /*0210*/  STS.64 [UR12], R8 ;  /* 0x00000008ff007988 */ /* 0x0045e60008000a0c */
[----:B-1----:R-:W-:-:S05]  /*0220*/  LOP3.LUT R2, R2, 0x10, R3, 0xd8, !PT ;  /* 0x0000001002027812 */ /* 0x002fca00078ed803 */
[----:B------:R2:W-:Y:S02]  /*0230*/  STS [UR12+0x8], R2 ;  /* 0x00000802ff007988 */ /* 0x0005e4000800080c */
.L_x_1:
[----:B------:R-:W-:Y:S05]  /*0240*/  BSYNC B0 ;  /* 0x0000000000007941 */ /* 0x000fea0003800000 */
.L_x_0:
[----:B------:R-:W-:Y:S04]  /*0250*/  BSSY B0, `(.L_x_2) ;  /* 0x000000a000007945 */ /* 0x000fe80003800000 */
[----:B------:R-:W-:Y:S05]  /*0260*/  @P2 BRA `(.L_x_3) ;  /* 0x0000000000202947 */ /* 0x000fea0003800000 */
[----:B--2---:R-:W1:Y:S01]  /*0270*/  LDS R2, [UR12+0x34] ;  /* 0x0000340cff027984 */ /* 0x004e620008000800 */
[----:B------:R-:W-:Y:S02]  /*0280*/  IMAD.MOV.U32 R3, RZ, RZ, 0x3f000000 ;  /* 0x3f000000ff037424 */ /* 0x000fe400078e00ff */
[----:B------:R-:W-:Y:S01]  /*0290*/  @!P2 IMAD.MOV.U32 R8, RZ, RZ, 0x7f ;  /* 0x0000007fff08a424 */ /* 0x000fe200078e00ff */
[----:B------:R-:W2:Y:S02]  /*02a0*/  @!P2 LDS R9, [UR12+0x38] ;  /* 0x0000380cff09a984 */ /* 0x000ea40008000800 */
[----:B-1----:R-:W-:Y:S02]  /*02b0*/  LOP3.LUT R2, R2, 0xff000000, R3, 0xb8, !PT ;  /* 0xff00000002027812 */ /* 0x002fe400078eb803 */
[----:B--2---:R-:W-:-:S03]  /*02c0*/  @!P2 LOP3.LUT R3, R9, 0xff, R8, 0xb8, !PT ;  /* 0x000000ff0903a812 */ /* 0x004fc600078eb808 */
[----:B------:R1:W-:Y:S04]  /*02d0*/  STS [UR12+0x34], R2 ;  /* 0x00003402ff007988 */ /* 0x0003e8000800080c */
[----:B------:R1:W-:Y:S02]  /*02e0*/  @!P2 STS [UR12+0x38], R3 ;  /* 0x00003803ff00a988 */ /* 0x0003e4000800080c */
.L_x_3:
[----:B------:R-:W-:Y:S05]  /*02f0*/  BSYNC B0 ;  /* 0x0000000000007941 */ /* 0x000fea0003800000 */
.L_x_2:
[----:B------:R-:W-:Y:S04]  /*0300*/  BSSY B0, `(.L_x_4) ;  /* 0x000000a000007945 */ /* 0x000fe80003800000 */
[----:B------:R-:W-:Y:S05]  /*0310*/  @P2 BRA `(.L_x_5) ;  /* 0x0000000000202947 */ /* 0x000fea0003800000 */
[----:B-12---:R-:W1:Y:S01]  /*0320*/  LDS R2, [UR12+0x1c] ;  /* 0x00001c0cff027984 */ /* 0x006e620008000800 */
[----:B------:R-:W2:Y:S03]  /*0330*/  LDC.64 R10, c[0x0][0x238] ;  /* 0x00008e00ff0a7b82 */ /* 0x000ea60000000a00 */
[----:B------:R3:W-:Y:S01]  /*0340*/  STS [UR12+0x24], R6 ;  /* 0x00002406ff007988 */ /* 0x0007e2000800080c */
[--C-:B--2---:R-:W-:Y:S02]  /*0350*/  SHF.R.U32.HI R9, RZ, 0x4, R11.reuse ;  /* 0x00000004ff097819 */ /* 0x104fe4000001160b */
[----:B------:R-:W-:-:S05]  /*0360*/  SHF.R.U64 R3, R10, 0x4, R11 ;  /* 0x000000040a037819 */ /* 0x000fca000000120b */
[----:B------:R3:W-:Y:S01]  /*0370*/  STS [UR12+0xc], R3 ;  /* 0x00000c03ff007988 */ /* 0x0007e2000800080c */
[----:B-1----:R-:W-:-:S05]  /*0380*/  LOP3.LUT R2, R2, 0xf, R9, 0xb8, !PT ;  /* 0x0000000f02027812 */ /* 0x002fca00078eb809 */
[----:B------:R3:W-:Y:S02]  /*0390*/  STS [UR12+0x1c], R2 ;  /* 0x00001c02ff007988 */ /* 0x0007e4000800080c */
.L_x_5:
[----:B------:R-:W-:Y:S05]  /*03a0*/  BSYNC B0 ;  /* 0x0000000000007941 */ /* 0x000fea0003800000 */
.L_x_4:
[----:B------:R-:W-:Y:S04]  /*03b0*/  BSSY B1, `(.L_x_6) ;  /* 0x000001d000017945 */ /* 0x000fe80003800000 */
[----:B------:R-:W-:Y:S04]  /*03c0*/  BSSY B0, `(.L_x_7) ;  /* 0x0000018000007945 */ /* 0x000fe80003800000 */
[----:B------:R-:W-:Y:S05]  /*03d0*/  @P2 BRA `(.L_x_8) ;  /* 0x00000000001c2947 */ /* 0x000fea0003800000 */
[----:B-123--:R-:W1:Y:S02]  /*03e0*/  LDS R2, [UR12+0x34] ;  /* 0x0000340cff027984 */ /* 0x00ee640008000800 */
[----:B-1----:R-:W-:-:S05]  /*03f0*/  LOP3.LUT R2, R2, 0x7, RZ, 0xb8, !PT ;  /* 0x0000000702027812 */ /* 0x002fca00078eb8ff */
[----:B------:R1:W-:Y:S01]  /*0400*/  STS [UR12+0x34], R2 ;  /* 0x00003402ff007988 */ /* 0x0003e2000800080c */
[----:B------:R-:W-:Y:S05]  /*0410*/  @P2 BRA `(.L_x_9) ;  /* 0x00000000001c2947 */ /* 0x000fea0003800000 */
[----:B-1----:R-:W1:Y:S02]  /*0420*/  LDS R2, [UR12+0x34] ;  /* 0x0000340cff027984 */ /* 0x002e640008000800 */
[----:B-1----:R-:W-:-:S05]  /*0430*/  LOP3.LUT R2, R2, 0x38, RZ, 0xb8, !PT ;  /* 0x0000003802027812 */ /* 0x002fca00078eb8ff */
[----:B------:R4:W-:Y:S02]  /*0440*/  STS [UR12+0x34], R2 ;  /* 0x00003402ff007988 */ /* 0x0009e4000800080c */
.L_x_8:
[----:B------:R-:W-:Y:S05]  /*0450*/  @P2 BRA `(.L_x_10) ;  /* 0x00000000001c2947 */ /* 0x000fea0003800000 */
[----:B-1234-:R-:W1:Y:S02]  /*0460*/  LDS R2, [UR12+0x8] ;  /* 0x0000080cff027984 */ /* 0x01ee640008000800 */
[----:B-1----:R-:W-:-:S05]  /*0470*/  LOP3.LUT R2, R2, 0x780, RZ, 0xb8, !PT ;  /* 0x0000078002027812 */ /* 0x002fca00078eb8ff */
[----:B------:R2:W-:Y:S02]  /*0480*/  STS [UR12+0x8], R2 ;  /* 0x00000802ff007988 */ /* 0x0005e4000800080c */
.L_x_9:
[----:B------:R-:W-:Y:S05]  /*0490*/  @P2 BRA `(.L_x_11) ;  /* 0x0000000000282947 */ /* 0x000fea0003800000 */
[----:B-12---:R-:W1:Y:S02]  /*04a0*/  LDS R2, [UR12+0x8] ;  /* 0x0000080cff027984 */ /* 0x006e640008000800 */
[----:B-1----:R-:W-:-:S05]  /*04b0*/  LOP3.LUT R2, R2, 0x1800, RZ, 0xb8, !PT ;  /* 0x0000180002027812 */ /* 0x002fca00078eb8ff */
[----:B------:R5:W-:Y:S02]  /*04c0*/  STS [UR12+0x8], R2 ;  /* 0x00000802ff007988 */ /* 0x000be4000800080c */
.L_x_10:
[----:B------:R-:W-:Y:S05]  /*04d0*/  @P2 BREAK B0 ;  /* 0x0000000000002942 */ /* 0x000fea0003800000 */
[----:B------:R-:W-:Y:S05]  /*04e0*/  @P2 BRA `(.L_x_12) ;  /* 0x0000000000242947 */ /* 0x000fea0003800000 */
[----:B-1-3--:R-:W1:Y:S01]  /*04f0*/  LDS R3, [UR12+0x8] ;  /* 0x0000080cff037984 */ /* 0x00ae620008000800 */
[----:B--2-45:R-:W-:-:S05]  /*0500*/  IMAD.MOV.U32 R2, RZ, RZ, 0x6000 ;  /* 0x00006000ff027424 */ /* 0x034fca00078e00ff */
[----:B-1----:R-:W-:-:S04]  /*0510*/  LOP3.LUT R2, R3, 0x4000, R2, 0xd8, !PT ;  /* 0x0000400003027812 */ /* 0x002fc800078ed802 */
[----:B------:R-:W-:-:S05]  /*0520*/  LOP3.LUT R2, R2, 0x400000, RZ, 0xb8, !PT ;  /* 0x0040000002027812 */ /* 0x000fca00078eb8ff */
[----:B------:R3:W-:Y:S02]  /*0530*/  STS [UR12+0x8], R2 ;  /* 0x00000802ff007988 */ /* 0x0007e4000800080c */
.L_x_11:
[----:B------:R-:W-:Y:S05]  /*0540*/  BSYNC B0 ;  /* 0x0000000000007941 */ /* 0x000fea0003800000 */
.L_x_7:
[----:B-123--:R-:W1:Y:S02]  /*0550*/  @!P2 LDS R2, [UR12+0x8] ;  /* 0x0000080cff02a984 */ /* 0x00ee640008000800 */
[----:B-1----:R-:W-:-:S05]  /*0560*/  @!P2 LOP3.LUT R2, R2, 0x8000, RZ, 0xb8, !PT ;  /* 0x000080000202a812 */ /* 0x002fca00078eb8ff */
[----:B------:R1:W-:Y:S02]  /*0570*/  @!P2 STS [UR12+0x8], R2 ;  /* 0x00000802ff00a988 */ /* 0x0003e4000800080c */
.L_x_12:
[----:B------:R-:W-:Y:S05]  /*0580*/  BSYNC B1 ;  /* 0x0000000000017941 */ /* 0x000fea0003800000 */
.L_x_6:
[----:B------:R-:W-:Y:S05]  /*0590*/  WARPSYNC.ALL ;  /* 0x0000000000007948 */ /* 0x000fea0003800000 */
[----:B------:R-:W-:Y:S05]  /*05a0*/  @P0 BRA `(.L_x_13) ;  /* 0x0000000000280947 */ /* 0x000fea0003800000 */
[----:B-12345:R-:W1:Y:S01]  /*05b0*/  S2R R2, SR_LANEID ;  /* 0x0000000000027919 */ /* 0x03ee620000000000 */
[----:B------:R-:W-:Y:S05]  /*05c0*/  WARPSYNC.ALL ;  /* 0x0000000000007948 */ /* 0x000fea0003800000 */
[----:B-1----:R-:W-:-:S05]  /*05d0*/  IMAD.SHL.U32 R8, R2, 0x4, RZ ;  /* 0x0000000402087824 */ /* 0x002fca00078e00ff */
[----:B------:R-:W1:Y:S01]  /*05e0*/  LDS R9, [R8+UR12] ;  /* 0x0000000c08097984 */ /* 0x000e620008000800 */
[----:B------:R-:W-:-:S05]  /*05f0*/  IADD3 R2, P1, R8, UR24, RZ ;  /* 0x0000001808027c10 */ /* 0x000fca000ff3e0ff */
[----:B------:R-:W-:-:S05]  /*0600*/  IMAD.X R3, RZ, RZ, UR25, P1 ;  /* 0x00000019ff037e24 */ /* 0x000fca00088e06ff */
[----:B-1----:R1:W2:Y:S01]  /*0610*/  ATOMG.E.EXCH.STRONG.GPU PT, RZ, [R2], R9 ;  /* 0x0000000902ff73a8 */ /* 0x0022a200041ee100 */
[----:B------:R-:W-:-:S04]  /*0620*/  DEPBAR {5,4,3,2,1,0} ;  /* 0x0000003f0000791a */ /* 0x000fc80000000000 */
[----:B------:R1:W-:Y:S01]  /*0630*/  UTMACCTL.IV [UR24] ;  /* 0x00000000180079b9 */ /* 0x0003e20008000000 */
[----:B------:R-:W-:Y:S01]  /*0640*/  NOP ;  /* 0x0000000000007918 */ /* 0x000fe20000000000 */
.L_x_13:
[----:B------:R-:W-:Y:S05]  /*0650*/  @P0 BRA `(.L_x_14) ;  /* 0x00000000000c0947 */ /* 0x000fea0003800000 */
[----:B------:R0:W-:Y:S01]  /*0660*/  UTMACMDFLUSH ;  /* 0x00000000000079b7 */ /* 0x0001e20000000000 */
[----:B------:R-:W-:Y:S05]  /*0670*/  @P0 BRA `(.L_x_14) ;  /* 0x0000000000040947 */ /* 0x000fea0003800000 */
[----:B------:R-:W-:-:S04]  /*0680*/  DEPBAR.LE SB0, 0x0 ;  /* 0x000080000000791a */ /* 0x000fc80000000000 */
.L_x_14:
[----:B------:R-:W-:Y:S05]  /*0690*/  WARPSYNC.ALL ;  /* 0x0000000000007948 */ /* 0x000fea0003800000 */
[----:B--2---:R-:W-:Y:S06]  /*06a0*/  BAR.SYNC.DEFER_BLOCKING 0x0 ;  /* 0x0000000000007b1d */ /* 0x004fec0000010000 */
[----:B------:R-:W-:Y:S02]  /*06b0*/  BSSY B1, `(.L_x_15) ;  /* 0x000000b000017945 */ /* 0x000fe40003800000 */
[----:B------:R-:W-:Y:S06]  /*06c0*/  BAR.SYNC.DEFER_BLOCKING 0x0 ;  /* 0x0000000000007b1d */ /* 0x000fec0000010000 */
[----:B------:R2:W-:Y:S01]  /*06d0*/  @!P0 STS [R4], RZ ;  /* 0x000000ff04008388 */ /* 0x0005e20000000800 */
[----:B------:R-:W-:Y:S01]  /*06e0*/  NOP ;  /* 0x0000000000007918 */ /* 0x000fe20000000000 */
[----:B------:R-:W-:Y:S05]  /*06f0*/  @P2 BRA `(.L_x_16) ;  /* 0x0000000000182947 */ /* 0x000fea0003800000 */
[----:B-1-345:R-:W1:Y:S01]  /*0700*/  LDS R2, [UR12+0x8] ;  /* 0x0000080cff027984 */ /* 0x03ae620008000800 */
[----:B------:R-:W3:Y:S01]  /*0710*/  LDC.64 R8, c[0x0][0x218] ;  /* 0x00008600ff087b82 */ /* 0x000ee20000000a00 */
[----:B------:R-:W-:Y:S02]  /*0720*/  IMAD.MOV.U32 R3, RZ, RZ, 0x70 ;  /* 0x00000070ff037424 */ /* 0x000fe400078e00ff */
[----:B---3--:R3:W-:Y:S03]  /*0730*/  STS.64 [UR12], R8 ;  /* 0x00000008ff007988 */ /* 0x0087e60008000a0c */
[----:B-1----:R-:W-:-:S05]  /*0740*/  LOP3.LUT R2, R2, 0x10, R3, 0xd8, !PT ;  /* 0x0000001002027812 */ /* 0x002fca00078ed803 */
[----:B------:R3:W-:Y:S02]  /*0750*/  STS [UR12+0x8], R2 ;  /* 0x00000802ff007988 */ /* 0x0007e4000800080c */
.L_x_16:
[----:B-1----:R-:W-:Y:S05]  /*0760*/  BSYNC B1 ;  /* 0x0000000000017941 */ /* 0x002fea0003800000 */
.L_x_15:
[----:B------:R-:W-:Y:S04]  /*0770*/  BSSY B2, `(.L_x_17) ;  /* 0x000000f000027945 */ /* 0x000fe80003800000 */
[----:B------:R-:W-:Y:S04]  /*0780*/  BSSY B1, `(.L_x_18) ;  /* 0x000000c000017945 */ /* 0x000fe80003800000 */
[----:B------:R-:W-:Y:S05]  /*0790*/  @P2 BRA `(.L_x_19) ;  /* 0x0000000000282947 */ /* 0x000fea0003800000 */
[----:B---345:R-:W1:Y:S01]  /*07a0*/  LDS R2, [UR12+0x34] ;  /* 0x0000340cff027984 */ /* 0x038e620008000800 */
[----:B------:R-:W-:Y:S01]  /*07b0*/  IMAD.MOV.U32 R3, RZ, RZ, 0x3f000000 ;  /* 0x3f000000ff037424 */ /* 0x000fe200078e00ff */
[----:B------:R-:W-:Y:S05]  /*07c0*/  @P2 BREAK B1 ;  /* 0x0000000000012942 */ /* 0x000fea0003800000 */
[----:B-1----:R-:W-:-:S05]  /*07d0*/  LOP3.LUT R2, R2, 0xff000000, R3, 0xb8, !PT ;  /* 0xff00000002027812 */ /* 0x002fca00078eb803 */
[----:B------:R1:W-:Y:S01]  /*07e0*/  STS [UR12+0x34], R2 ;  /* 0x00003402ff007988 */ /* 0x0003e2000800080c */
[----:B------:R-:W-:Y:S05]  /*07f0*/  @P2 BRA `(.L_x_20) ;  /* 0x0000000000182947 */ /* 0x000fea0003800000 */
[----:B-1----:R-:W1:Y:S01]  /*0800*/  LDS R2, [UR12+0x38] ;  /* 0x0000380cff027984 */ /* 0x002e620008000800 */
[----:B------:R-:W-:-:S05]  /*0810*/  IMAD.MOV.U32 R3, RZ, RZ, 0x7f ;  /* 0x0000007fff037424 */ /* 0x000fca00078e00ff */
[----:B-1----:R-:W-:-:S05]  /*0820*/  LOP3.LUT R2, R2, 0xff, R3, 0xb8, !PT ;  /* 0x000000ff02027812 */ /* 0x002fca00078eb803 */
[----:B------:R1:W-:Y:S02]  /*0830*/  STS [UR12+0x38], R2 ;  /* 0x00003802ff007988 */ /* 0x0003e4000800080c */
.L_x_19:
[----:B------:R-:W-:Y:S05]  /*0840*/  BSYNC B1 ;  /* 0x0000000000017941 */ /* 0x000fea0003800000 */
.L_x_18:
[----:B------:R1:W-:Y:S02]  /*0850*/  @!P2 STS [UR12+0x20], R5 ;  /* 0x00002005ff00a988 */ /* 0x0003e4000800080c */
.L_x_20:
[----:B------:R-:W-:Y:S05]  /*0860*/  BSYNC B2 ;  /* 0x0000000000027941 */ /* 0x000fea0003800000 */
.L_x_17:
[----:B------:R-:W-:Y:S05]  /*0870*/  WARPSYNC.ALL ;  /* 0x0000000000007948 */ /* 0x000fea0003800000 */
[----:B-1----:R-:W1:Y:S01]  /*0880*/  LDC R5, c[0x0][0x22c] ;  /* 0x00008b00ff057b82 */ /* 0x002e620000000800 */
[----:B------:R-:W-:Y:S01]  /*0890*/  BSSY B2, `(.L_x_21) ;  /* 0x000000b000027945 */ /* 0x000fe20003800000 */
[----:B-1----:R-:W-:-:S03]  /*08a0*/  VIADD R5, R5, 0xffffffff ;  /* 0xffffffff05057836 */ /* 0x002fc60000000000 */
[----:B------:R-:W-:Y:S05]  /*08b0*/  @P2 BRA `(.L_x_22) ;  /* 0x0000000000202947 */ /* 0x000fea0003800000 */
[----:B---345:R-:W1:Y:S01]  /*08c0*/  LDS R2, [UR12+0x1c] ;  /* 0x00001c0cff027984 */ /* 0x038e620008000800 */
[----:B------:R-:W3:Y:S03]  /*08d0*/  LDC.64 R10, c[0x0][0x240] ;  /* 0x00009000ff0a7b82 */ /* 0x000ee60000000a00 */
[----:B------:R4:W-:Y:S01]  /*08e0*/  STS [UR12+0x24], R5 ;  /* 0x00002405ff007988 */ /* 0x0009e2000800080c */
[--C-:B---3--:R-:W-:Y:S02]  /*08f0*/  SHF.R.U32.HI R9, RZ, 0x4, R11.reuse ;  /* 0x00000004ff097819 */ /* 0x108fe4000001160b */
[----:B------:R-:W-:-:S05]  /*0900*/  SHF.R.U64 R3, R10, 0x4, R11 ;  /* 0x000000040a037819 */ /* 0x000fca000000120b */
[----:B------:R4:W-:Y:S01]  /*0910*/  STS [UR12+0xc], R3 ;  /* 0x00000c03ff007988 */ /* 0x0009e2000800080c */
[----:B-1----:R-:W-:-:S05]  /*0920*/  LOP3.LUT R2, R2, 0xf, R9, 0xb8, !PT ;  /* 0x0000000f02027812 */ /* 0x002fca00078eb809 */
[----:B------:R4:W-:Y:S02]  /*0930*/  STS [UR12+0x1c], R2 ;  /* 0x00001c02ff007988 */ /* 0x0009e4000800080c */
.L_x_22:
[----:B------:R-:W-:Y:S05]  /*0940*/  BSYNC B2 ;  /* 0x0000000000027941 */ /* 0x000fea0003800000 */
.L_x_21:
[----:B------:R-:W-:Y:S04]  /*0950*/  BSSY B3, `(.L_x_23) ;  /* 0x000001d000037945 */ /* 0x000fe80003800000 */
[----:B------:R-:W-:Y:S04]  /*0960*/  BSSY B2, `(.L_x_24) ;  /* 0x0000018000027945 */ /* 0x000fe80003800000 */
[----:B------:R-:W-:Y:S05]  /*0970*/  @P2 BRA `(.L_x_25) ;  /* 0x00000000001c2947 */ /* 0x000fea0003800000 */
[----:B---345:R-:W1:Y:S02]  /*0980*/  LDS R2, [UR12+0x34] ;  /* 0x0000340cff027984 */ /* 0x038e640008000800 */
[----:B-1----:R-:W-:-:S05]  /*0990*/  LOP3.LUT R2, R2, 0x7, RZ, 0xb8, !PT ;  /* 0x0000000702027812 */ /* 0x002fca00078eb8ff */
[----:B------:R1:W-:Y:S01]  /*09a0*/  STS [UR12+0x34], R2 ;  /* 0x00003402ff007988 */ /* 0x0003e2000800080c */
[----:B------:R-:W-:Y:S05]  /*09b0*/  @P2 BRA `(.L_x_26) ;  /* 0x00000000001c2947 */ /* 0x000fea0003800000 */
[----:B-1----:R-:W1:Y:S02]  /*09c0*/  LDS R2, [UR12+0x34] ;  /* 0x0000340cff027984 */ /* 0x002e640008000800 */
[----:B-1----:R-:W-:-:S05]  /*09d0*/  LOP3.LUT R2, R2, 0x38, RZ, 0xb8, !PT ;  /* 0x0000003802027812 */ /* 0x002fca00078eb8ff */
[----:B------:R1:W-:Y:S02]  /*09e0*/  STS [UR12+0x34], R2 ;  /* 0x00003402ff007988 */ /* 0x0003e4000800080c */
.L_x_25:
[----:B------:R-:W-:Y:S05]  /*09f0*/  @P2 BRA `(.L_x_27) ;  /* 0x00000000001c2947 */ /* 0x000fea0003800000 */
[----:B-1-345:R-:W1:Y:S02]  /*0a00*/  LDS R2, [UR12+0x8] ;  /* 0x0000080cff027984 */ /* 0x03ae640008000800 */
[----:B-1----:R-:W-:-:S05]  /*0a10*/  LOP3.LUT R2, R2, 0x780, RZ, 0xb8, !PT ;  /* 0x0000078002027812 */ /* 0x002fca00078eb8ff */
[----:B------:R3:W-:Y:S02]  /*0a20*/  STS [UR12+0x8], R2 ;  /* 0x00000802ff007988 */ /* 0x0007e4000800080c */
.L_x_26:
[----:B------:R-:W-:Y:S05]  /*0a30*/  @P2 BRA `(.L_x_28) ;  /* 0x0000000000282947 */ /* 0x000fea0003800000 */
[----:B-1-3--:R-:W1:Y:S02]  /*0a40*/  LDS R2, [UR12+0x8] ;  /* 0x0000080cff027984 */ /* 0x00ae640008000800 */
[----:B-1----:R-:W-:-:S05]  /*0a50*/  LOP3.LUT R2, R2, 0x1800, RZ, 0xb8, !PT ;  /* 0x0000180002027812 */ /* 0x002fca00078eb8ff */
[----:B------:R1:W-:Y:S02]  /*0a60*/  STS [UR12+0x8], R2 ;  /* 0x00000802ff007988 */ /* 0x0003e4000800080c */
.L_x_27:
[----:B------:R-:W-:Y:S05]  /*0a70*/  @P2 BREAK B2 ;  /* 0x0000000000022942 */ /* 0x000fea0003800000 */
[----:B------:R-:W-:Y:S05]  /*0a80*/  @P2 BRA `(.L_x_29) ;  /* 0x0000000000242947 */ /* 0x000fea0003800000 */
[----:B-1-345:R-:W1:Y:S01]  /*0a90*/  LDS R2, [UR12+0x8] ;  /* 0x0000080cff027984 */ /* 0x03ae620008000800 */
[----:B------:R-:W-:-:S05]  /*0aa0*/  IMAD.MOV.U32 R3, RZ, RZ, 0x6000 ;  /* 0x00006000ff037424 */ /* 0x000fca00078e00ff */
[----:B-1----:R-:W-:-:S04]  /*0ab0*/  LOP3.LUT R2, R2, 0x4000, R3, 0xd8, !PT ;  /* 0x0000400002027812 */ /* 0x002fc800078ed803 */
[----:B------:R-:W-:-:S05]  /*0ac0*/  LOP3.LUT R2, R2, 0x400000, RZ, 0xb8, !PT ;  /* 0x0040000002027812 */ /* 0x000fca00078eb8ff */
[----:B------:R4:W-:Y:S02]  /*0ad0*/  STS [UR12+0x8], R2 ;  /* 0x00000802ff007988 */ /* 0x0009e4000800080c */
.L_x_28:
[----:B------:R-:W-:Y:S05]  /*0ae0*/  BSYNC B2 ;  /* 0x0000000000027941 */ /* 0x000fea0003800000 */
.L_x_24:
[----:B-1-34-:R-:W1:Y:S02]  /*0af0*/  @!P2 LDS R2, [UR12+0x8] ;  /* 0x0000080cff02a984 */ /* 0x01ae640008000800 */
[----:B-1----:R-:W-:-:S05]  /*0b00*/  @!P2 LOP3.LUT R2, R2, 0x8000, RZ, 0xb8, !PT ;  /* 0x000080000202a812 */ /* 0x002fca00078eb8ff */
[----:B------:R1:W-:Y:S02]  /*0b10*/  @!P2 STS [UR12+0x8], R2 ;  /* 0x00000802ff00a988 */ /* 0x0003e4000800080c */
.L_x_29:
[----:B------:R-:W-:Y:S05]  /*0b20*/  BSYNC B3 ;  /* 0x0000000000037941 */ /* 0x000fea0003800000 */
.L_x_23:
[----:B------:R-:W-:Y:S05]  /*0b30*/  WARPSYNC.ALL ;  /* 0x0000000000007948 */ /* 0x000fea0003800000 */
[----:B------:R-:W-:-:S04]  /*0b40*/  UIADD3 UR27, UR5, 0x80, URZ ;  /* 0x00000080051b7890 */ /* 0x000fc8000fffe03f */
[----:B------:R-:W-:-:S04]  /*0b50*/  UIADD3 UR26, UP0, UR27, UR28, URZ ;  /* 0x0000001c1b1a7290 */ /* 0x000fc8000ff1e03f */
[----:B------:R-:W-:Y:S01]  /*0b60*/  ULEA.HI.X.SX32 UR27, UR27, UR29, 0x1, UP0 ;  /* 0x0000001d1b1b7291 */ /* 0x000fe200080f0e3f */
[----:B------:R-:W-:Y:S11]  /*0b70*/  @P0 BRA `(.L_x_30) ;  /* 0x0000000000280947 */ /* 0x000ff60003800000 */
[----:B-1-345:R-:W1:Y:S01]  /*0b80*/  S2R R2, SR_LANEID ;  /* 0x0000000000027919 */ /* 0x03ae620000000000 */
[----:B------:R-:W-:Y:S05]  /*0b90*/  WARPSYNC.ALL ;  /* 0x0000000000007948 */ /* 0x000fea0003800000 */
[----:B-1----:R-:W-:-:S05]  /*0ba0*/  IMAD.SHL.U32 R8, R2, 0x4, RZ ;  /* 0x0000000402087824 */ /* 0x002fca00078e00ff */
[----:B------:R-:W1:Y:S01]  /*0bb0*/  LDS R9, [R8+UR12] ;  /* 0x0000000c08097984 */ /* 0x000e620008000800 */
[----:B------:R-:W-:-:S05]  /*0bc0*/  IADD3 R2, P1, R8, UR26, RZ ;  /* 0x0000001a08027c10 */ /* 0x000fca000ff3e0ff */
[----:B------:R-:W-:-:S05]  /*0bd0*/  IMAD.X R3, RZ, RZ, UR27, P1 ;  /* 0x0000001bff037e24 */ /* 0x000fca00088e06ff */
[----:B-1----:R1:W3:Y:S01]  /*0be0*/  ATOMG.E.EXCH.STRONG.GPU PT, RZ, [R2], R9 ;  /* 0x0000000902ff73a8 */ /* 0x0022e200041ee100 */
[----:B------:R-:W-:-:S04]  /*0bf0*/  DEPBAR {5,4,3,2,1,0} ;  /* 0x0000003f0000791a */ /* 0x000fc80000000000 */
[----:B------:R1:W-:Y:S01]  /*0c00*/  UTMACCTL.IV [UR26] ;  /* 0x000000001a0079b9 */ /* 0x0003e20008000000 */
[----:B------:R-:W-:Y:S01]  /*0c10*/  NOP ;  /* 0x0000000000007918 */ /* 0x000fe20000000000 */
.L_x_30:
[----:B------:R-:W-:Y:S05]  /*0c20*/  @P0 BRA `(.L_x_31) ;  /* 0x00000000000c0947 */ /* 0x000fea0003800000 */
[----:B------:R0:W-:Y:S01]  /*0c30*/  UTMACMDFLUSH ;  /* 0x00000000000079b7 */ /* 0x0001e20000000000 */
[----:B------:R-:W-:Y:S05]  /*0c40*/  @P0 BRA `(.L_x_31) ;  /* 0x0000000000040947 */ /* 0x000fea0003800000 */
[----:B------:R-:W-:-:S04]  /*0c50*/  DEPBAR.LE SB0, 0x0 ;  /* 0x000080000000791a */ /* 0x000fc80000000000 */
.L_x_31:
[----:B------:R-:W-:Y:S05]  /*0c60*/  WARPSYNC.ALL ;  /* 0x0000000000007948 */ /* 0x000fea0003800000 */
[----:B---3--:R-:W-:Y:S06]  /*0c70*/  BAR.SYNC.DEFER_BLOCKING 0x0 ;  /* 0x0000000000007b1d */ /* 0x008fec0000010000 */
[----:B------:R-:W-:Y:S02]  /*0c80*/  BSSY B3, `(.L_x_32) ;  /* 0x000000b000037945 */ /* 0x000fe40003800000 */
[----:B------:R-:W-:Y:S06]  /*0c90*/  BAR.SYNC.DEFER_BLOCKING 0x0 ;  /* 0x0000000000007b1d */ /* 0x000fec0000010000 */
[----:B------:R3:W-:Y:S01]  /*0ca0*/  @!P0 STS [R4], RZ ;  /* 0x000000ff04008388 */ /* 0x0007e20000000800 */
[----:B------:R-:W-:Y:S01]  /*0cb0*/  NOP ;  /* 0x0000000000007918 */ /* 0x000fe20000000000 */
[----:B------:R-:W-:Y:S05]  /*0cc0*/  @P2 BRA `(.L_x_33) ;  /* 0x0000000000182947 */ /* 0x000fea0003800000 */
[----:B-1--45:R-:W1:Y:S01]  /*0cd0*/  LDS R2, [UR12+0x8] ;  /* 0x0000080cff027984 */ /* 0x032e620008000800 */
[----:B------:R-:W4:Y:S01]  /*0ce0*/  LDC.64 R8, c[0x0][0x220] ;  /* 0x00008800ff087b82 */ /* 0x000f220000000a00 */
[----:B------:R-:W-:Y:S02]  /*0cf0*/  IMAD.MOV.U32 R3, RZ, RZ, 0x70 ;  /* 0x00000070ff037424 */ /* 0x000fe400078e00ff */
[----:B----4-:R4:W-:Y:S03]  /*0d00*/  STS.64 [UR12], R8 ;  /* 0x00000008ff007988 */ /* 0x0109e60008000a0c */
[----:B-1----:R-:W-:-:S05]  /*0d10*/  LOP3.LUT R2, R2, 0x10, R3, 0xd8, !PT ;  /* 0x0000001002027812 */ /* 0x002fca00078ed803 */
[----:B------:R4:W-:Y:S02]  /*0d20*/  STS [UR12+0x8], R2 ;  /* 0x00000802ff007988 */ /* 0x0009e4000800080c */
.L_x_33:
[----:B-1----:R-:W-:Y:S05]  /*0d30*/  BSYNC B3 ;  /* 0x0000000000037941 */ /* 0x002fea0003800000 */
.L_x_32:
[----:B------:R-:W-:Y:S04]  /*0d40*/  BSSY B3, `(.L_x_34) ;  /* 0x0000033000037945 */ /* 0x000fe80003800000 */
[----:B------:R-:W-:Y:S04]  /*0d50*/  BSSY B4, `(.L_x_35) ;  /* 0x000002e000047945 */ /* 0x000fe80003800000 */
[----:B------:R-:W-:Y:S05]  /*0d60*/  @P2 BRA `(.L_x_36) ;  /* 0x0000000000242947 */ /* 0x000fea0003800000 */
[----:B----45:R-:W1:Y:S01]  /*0d70*/  LDS R2, [UR12+0x34] ;  /* 0x0000340cff027984 */ /* 0x030e620008000800 */
[----:B------:R-:W-:-:S05]  /*0d80*/  IMAD.MOV.U32 R3, RZ, RZ, 0x7f000000 ;  /* 0x7f000000ff037424 */ /* 0x000fca00078e00ff */
[----:B-1----:R-:W-:-:S05]  /*0d90*/  LOP3.LUT R2, R2, 0xff000000, R3, 0xb8, !PT ;  /* 0xff00000002027812 */ /* 0x002fca00078eb803 */
[----:B------:R1:W-:Y:S01]  /*0da0*/  STS [UR12+0x34], R2 ;  /* 0x00003402ff007988 */ /* 0x0003e2000800080c */
[----:B------:R-:W-:Y:S05]  /*0db0*/  @P2 BRA `(.L_x_37) ;  /* 0x0000000000182947 */ /* 0x000fea0003800000 */
[----:B-1----:R-:W1:Y:S01]  /*0dc0*/  LDS R2, [UR12+0x38] ;  /* 0x0000380cff027984 */ /* 0x002e620008000800 */
[----:B------:R-:W-:-:S05]  /*0dd0*/  IMAD.MOV.U32 R3, RZ, RZ, 0x7f ;  /* 0x0000007fff037424 */ /* 0x000fca00078e00ff */
[----:B-1----:R-:W-:-:S05]  /*0de0*/  LOP3.LUT R2, R2, 0xff, R3, 0xb8, !PT ;  /* 0x000000ff02027812 */ /* 0x002fca00078eb803 */
[----:B------:R1:W-:Y:S02]  /*0df0*/  STS [UR12+0x38], R2 ;  /* 0x00003802ff007988 */ /* 0x0003e4000800080c */
.L_x_36:
[----:B------:R-:W-:Y:S05]  /*0e00*/  @P2 BRA `(.L_x_38) ;  /* 0x00000000000c2947 */ /* 0x000fea0003800000 */
[----:B------:R1:W-:Y:S02]  /*0e10*/  STS [UR12+0x20], R5 ;  /* 0x00002005ff007988 */ /* 0x0003e4000800080c */
.L_x_37:
[----:B------:R-:W-:Y:S05]  /*0e20*/  @P2 BRA `(.L_x_39) ;  /* 0x0000000000242947 */ /* 0x000fea0003800000 */
[----:B------:R1:W-:Y:S02]  /*0e30*/  STS [UR12+0x24], R6 ;  /* 0x00002406ff007988 */ /* 0x0003e4000800080c */
.L_x_38:
[----:B------:R-:W-:Y:S05]  /*0e40*/  @P2 BRA `(.L_x_40) ;  /* 0x00000000002c2947 */ /* 0x000fea0003800000 */
[----:B-1--45:R-:W1:Y:S01]  /*0e50*/  LDS R2, [UR12+0x1c] ;  /* 0x00001c0cff027984 */ /* 0x032e620008000800 */
[----:B------:R-:W4:Y:S02]  /*0e60*/  LDC.64 R8, c[0x0][0x248] ;  /* 0x00009200ff087b82 */ /* 0x000f240000000a00 */
[--C-:B----4-:R-:W-:Y:S02]  /*0e70*/  SHF.R.U32.HI R5, RZ, 0x4, R9.reuse ;  /* 0x00000004ff057819 */ /* 0x110fe40000011609 */
[----:B------:R-:W-:-:S05]  /*0e80*/  SHF.R.U64 R3, R8, 0x4, R9 ;  /* 0x0000000408037819 */ /* 0x000fca0000001209 */
[----:B------:R4:W-:Y:S01]  /*0e90*/  STS [UR12+0xc], R3 ;  /* 0x00000c03ff007988 */ /* 0x0009e2000800080c */
[----:B-1----:R-:W-:-:S05]  /*0ea0*/  LOP3.LUT R2, R2, 0xf, R5, 0xb8, !PT ;  /* 0x0000000f02027812 */ /* 0x002fca00078eb805 */
[----:B------:R4:W-:Y:S02]  /*0eb0*/  STS [UR12+0x1c], R2 ;  /* 0x00001c02ff007988 */ /* 0x0009e4000800080c */
.L_x_39:
[----:B------:R-:W-:Y:S05]  /*0ec0*/  @P2 BRA `(.L_x_41) ;  /* 0x00000000001c2947 */ /* 0x000fea0003800000 */
[----:B-1--45:R-:W1:Y:S02]  /*0ed0*/  LDS R2, [UR12+0x34] ;  /* 0x0000340cff027984 */ /* 0x032e640008000800 */
[----:B-1----:R-:W-:-:S05]  /*0ee0*/  LOP3.LUT R2, R2, 0x7, RZ, 0xb8, !PT ;  /* 0x0000000702027812 */ /* 0x002fca00078eb8ff */
[----:B------:R1:W-:Y:S02]  /*0ef0*/  STS [UR12+0x34], R2 ;  /* 0x00003402ff007988 */ /* 0x0003e4000800080c */
.L_x_40:
[----:B------:R-:W-:Y:S05]  /*0f00*/  @P2 BRA `(.L_x_42) ;  /* 0x00000000001c2947 */ /* 0x000fea0003800000 */
[----:B-1--45:R-:W1:Y:S02]  /*0f10*/  LDS R2, [UR12+0x34] ;  /* 0x0000340cff027984 */ /* 0x032e640008000800 */
[----:B-1----:R-:W-:-:S05]  /*0f20*/  LOP3.LUT R2, R2, 0x38, RZ, 0xb8, !PT ;  /* 0x0000003802027812 */ /* 0x002fca00078eb8ff */
[----:B------:R1:W-:Y:S02]  /*0f30*/  STS [UR12+0x34], R2 ;  /* 0x00003402ff007988 */ /* 0x0003e4000800080c */
.L_x_41:
[----:B------:R-:W-:Y:S05]  /*0f40*/  @P2 BRA `(.L_x_43) ;  /* 0x00000000001c2947 */ /* 0x000fea0003800000 */
[----:B-1--45:R-:W1:Y:S02]  /*0f50*/  LDS R2, [UR12+0x8] ;  /* 0x0000080cff027984 */ /* 0x032e640008000800 */
[----:B-1----:R-:W-:-:S05]  /*0f60*/  LOP3.LUT R2, R2, 0x780, RZ, 0xb8, !PT ;  /* 0x0000078002027812 */ /* 0x002fca00078eb8ff */
[----:B------:R1:W-:Y:S02]  /*0f70*/  STS [UR12+0x8], R2 ;  /* 0x00000802ff007988 */ /* 0x0003e4000800080c */
.L_x_42:
[----:B------:R-:W-:Y:S05]  /*0f80*/  @P2 BRA `(.L_x_44) ;  /* 0x0000000000282947 */ /* 0x000fea0003800000 */
[----:B-1--45:R-:W1:Y:S02]  /*0f90*/  LDS R2, [UR12+0x8] ;  /* 0x0000080cff027984 */ /* 0x032e640008000800 */
[----:B-1----:R-:W-:-:S05]  /*0fa0*/  LOP3.LUT R2, R2, 0x1800, RZ, 0xb8, !PT ;  /* 0x0000180002027812 */ /* 0x002fca00078eb8ff */
[----:B------:R1:W-:Y:S02]  /*0fb0*/  STS [UR12+0x8], R2 ;  /* 0x00000802ff007988 */ /* 0x0003e4000800080c */
.L_x_43:
[----:B------:R-:W-:Y:S05]  /*0fc0*/  @P2 BREAK B4 ;  /* 0x0000000000042942 */ /* 0x000fea0003800000 */
[----:B------:R-:W-:Y:S05]  /*0fd0*/  @P2 BRA `(.L_x_45) ;  /* 0x0000000000242947 */ /* 0x000fea0003800000 */
[----:B-1--45:R-:W1:Y:S01]  /*0fe0*/  LDS R2, [UR12+0x8] ;  /* 0x0000080cff027984 */ /* 0x032e620008000800 */
[----:B------:R-:W-:-:S05]  /*0ff0*/  IMAD.MOV.U32 R3, RZ, RZ, 0x6000 ;  /* 0x00006000ff037424 */ /* 0x000fca00078e00ff */
[----:B-1----:R-:W-:-:S04]  /*1000*/  LOP3.LUT R2, R2, 0x6000, R3, 0xd8, !PT ;  /* 0x0000600002027812 */ /* 0x002fc800078ed803 */
[----:B------:R-:W-:-:S05]  /*1010*/  LOP3.LUT R2, R2, 0x400000, RZ, 0xb8, !PT ;  /* 0x0040000002027812 */ /* 0x000fca00078eb8ff */
[----:B------:R1:W-:Y:S02]  /*1020*/  STS [UR12+0x8], R2 ;  /* 0x00000802ff007988 */ /* 0x0003e4000800080c */
.L_x_44:
[----:B------:R-:W-:Y:S05]  /*1030*/  BSYNC B4 ;  /* 0x0000000000047941 */ /* 0x000fea0003800000 */
.L_x_35:
[----:B-1--45:R-:W1:Y:S02]  /*1040*/  @!P2 LDS R2, [UR12+0x8] ;  /* 0x0000080cff02a984 */ /* 0x032e640008000800 */
[----:B-1----:R-:W-:-:S05]  /*1050*/  @!P2 LOP3.LUT R2, R2, 0x8000, RZ, 0xb8, !PT ;  /* 0x000080000202a812 */ /* 0x002fca00078eb8ff */
[----:B------:R1:W-:Y:S02]  /*1060*/  @!P2 STS [UR12+0x8], R2 ;  /* 0x00000802ff00a988 */ /* 0x0003e4000800080c */
.L_x_45:
[----:B------:R-:W-:Y:S05]  /*1070*/  BSYNC B3 ;  /* 0x0000000000037941 */ /* 0x000fea0003800000 */
.L_x_34:
[----:B------:R-:W-:Y:S05]  /*1080*/  WARPSYNC.ALL ;  /* 0x0000000000007948 */ /* 0x000fea0003800000 */
[----:B------:R-:W-:Y:S01]  /*1090*/  UIADD3 UR5, UR5, 0x100, URZ ;  /* 0x0000010005057890 */ /* 0x000fe2000fffe03f */
[----:B------:R-:W-:Y:S02]  /*10a0*/  ISETP.GE.AND P1, PT, R12, 0x1, PT ;  /* 0x000000010c00780c */ /* 0x000fe40003f26270 */
[----:B------:R-:W-:Y:S02]  /*10b0*/  CS2R R24, SRZ ;  /* 0x0000000000187805 */ /* 0x000fe4000001ff00 */
[----:B------:R-:W-:Y:S01]  /*10c0*/  CS2R R26, SRZ ;  /* 0x00000000001a7805 */ /* 0x000fe2000001ff00 */
[----:B------:R-:W-:Y:S01]  /*10d0*/  UIADD3 UR28, UP0, UR5, UR28, URZ ;  /* 0x0000001c051c7290 */ /* 0x000fe2000ff1e03f */
[----:B------:R-:W-:-:S02]  /*10e0*/  CS2R R28, SRZ ;  /* 0x00000000001c7805 */ /* 0x000fc4000001ff00 */
[----:B------:R-:W-:Y:S02]  /*10f0*/  CS2R R30, SRZ ;  /* 0x00000000001e7805 */ /* 0x000fe4000001ff00 */
[----:B------:R-:W-:Y:S01]  /*1100*/  CS2R R32, SRZ ;  /* 0x0000000000207805 */ /* 0x000fe2000001ff00 */
[----:B------:R-:W-:Y:S01]  /*1110*/  ULEA.HI.X.SX32 UR29, UR5, UR29, 0x1, UP0 ;  /* 0x0000001d051d7291 */ /* 0x000fe200080f0e3f */
[----:B------:R-:W-:Y:S02]  /*1120*/  CS2R R34, SRZ ;  /* 0x0000000000227805 */ /* 0x000fe4000001ff00 */
[----:B------:R-:W-:Y:S02]  /*1130*/  CS2R R36, SRZ ;  /* 0x0000000000247805 */ /* 0x000fe4000001ff00 */
[----:B------:R-:W-:Y:S02]  /*1140*/  CS2R R38, SRZ ;  /* 0x0000000000267805 */ /* 0x000fe4000001ff00 */
[----:B------:R-:W-:-:S02]  /*1150*/  CS2R R40, SRZ ;  /* 0x0000000000287805 */ /* 0x000fc4000001ff00 */
[----:B------:R-:W-:Y:S02]  /*1160*/  CS2R R42, SRZ ;  /* 0x00000000002a7805 */ /* 0x000fe4000001ff00 */
[----:B------:R-:W-:Y:S02]  /*1170*/  CS2R R44, SRZ ;  /* 0x00000000002c7805 */ /* 0x000fe4000001ff00 */
        /* <DEDUP_REMOVED lines=9> */
[----:B------:R-:W-:Y:S01]  /*1210*/  CS2R R64, SRZ ;  /* 0x0000000000407805 */ /* 0x000fe2000001ff00 */
[----:B------:R-:W-:Y:S01]  /*1220*/  IMAD.MOV.U32 R66, RZ, RZ, RZ ;  /* 0x000000ffff427224 */ /* 0x000fe200078e00ff */
[----:B------:R-:W-:Y:S06]  /*1230*/  @P0 BRA `(.L_x_46) ;  /* 0x0000000000280947 */ /* 0x000fec0003800000 */
[----:B-1--45:R-:W2:Y:S01]  /*1240*/  S2R R2, SR_LANEID ;  /* 0x0000000000027919 */ /* 0x032ea20000000000 */
[----:B------:R-:W-:Y:S05]  /*1250*/  WARPSYNC.ALL ;  /* 0x0000000000007948 */ /* 0x000fea0003800000 */
[----:B--23--:R-:W-:-:S05]  /*1260*/  IMAD.SHL.U32 R4, R2, 0x4, RZ ;  /* 0x0000000402047824 */ /* 0x00cfca00078e00ff */
[----:B------:R-:W1:Y:S01]  /*1270*/  LDS R5, [R4+UR12] ;  /* 0x0000000c04057984 */ /* 0x000e620008000800 */
[----:B------:R-:W-:-:S05]  /*1280*/  IADD3 R2, P3, R4, UR28, RZ ;  /* 0x0000001c04027c10 */ /* 0x000fca000ff7e0ff */
[----:B------:R-:W-:-:S05]  /*1290*/  IMAD.X R3, RZ, RZ, UR29, P3 ;  /* 0x0000001dff037e24 */ /* 0x000fca00098e06ff */
[----:B-1----:R1:W2:Y:S01]  /*12a0*/  ATOMG.E.EXCH.STRONG.GPU PT, RZ, [R2], R5 ;  /* 0x0000000502ff73a8 */ /* 0x0022a200041ee100 */
[----:B------:R-:W-:-:S04]  /*12b0*/  DEPBAR {5,4,3,2,1,0} ;  /* 0x0000003f0000791a */ /* 0x000fc80000000000 */
[----:B------:R1:W-:Y:S01]  /*12c0*/  UTMACCTL.IV [UR28] ;  /* 0x000000001c0079b9 */ /* 0x0003e20008000000 */
[----:B------:R-:W-:Y:S01]  /*12d0*/  NOP ;  /* 0x0000000000007918 */ /* 0x000fe20000000000 */
.L_x_46:
[----:B------:R-:W-:Y:S05]  /*12e0*/  @P0 BRA `(.L_x_47) ;  /* 0x00000000000c0947 */ /* 0x000fea0003800000 */
[----:B------:R0:W-:Y:S01]  /*12f0*/  UTMACMDFLUSH ;  /* 0x00000000000079b7 */ /* 0x0001e20000000000 */
[----:B------:R-:W-:Y:S05]  /*1300*/  @P0 BRA `(.L_x_47) ;  /* 0x0000000000040947 */ /* 0x000fea0003800000 */
[----:B------:R-:W-:-:S04]  /*1310*/  DEPBAR.LE SB0, 0x0 ;  /* 0x000080000000791a */ /* 0x000fc80000000000 */
.L_x_47:
[----:B------:R-:W-:Y:S05]  /*1320*/  WARPSYNC.ALL ;  /* 0x0000000000007948 */ /* 0x000fea0003800000 */
[----:B--2---:R-:W-:Y:S01]  /*1330*/  BAR.SYNC.DEFER_BLOCKING 0x0 ;  /* 0x0000000000007b1d */ /* 0x004fe20000010000 */
[----:B------:R-:W-:Y:S01]  /*1340*/  USHF.L.U32 UR19, UR30, 0x7, URZ ;  /* 0x000000071e137899 */ /* 0x000fe2000800063f */
[----:B------:R-:W-:Y:S01]  /*1350*/  IMAD.MOV.U32 R67, RZ, RZ, RZ ;  /* 0x000000ffff437224 */ /* 0x000fe200078e00ff */
[----:B------:R-:W-:Y:S02]  /*1360*/  CS2R R68, SRZ ;  /* 0x0000000000447805 */ /* 0x000fe4000001ff00 */
[----:B------:R-:W-:-:S02]  /*1370*/  CS2R R70, SRZ ;  /* 0x0000000000467805 */ /* 0x000fc4000001ff00 */
[----:B------:R-:W-:Y:S01]  /*1380*/  CS2R R72, SRZ ;  /* 0x0000000000487805 */ /* 0x000fe2000001ff00 */
[----:B------:R-:W-:Y:S01]  /*1390*/  VOTEU.ALL UP0, P2 ;  /* 0x00000000003f7886 */ /* 0x000fe20001000000 */
[----:B------:R-:W-:Y:S01]  /*13a0*/  UMOV UR6, 0x1 ;  /* 0x0000000100067882 */ /* 0x000fe20000000000 */
[----:B------:R-:W-:Y:S01]  /*13b0*/  VOTEU.ALL UP1, P2 ;  /* 0x00000000003f7886 */ /* 0x000fe20001020000 */
[----:B------:R-:W-:Y:S01]  /*13c0*/  VOTEU.ALL UP2, P2 ;  /* 0x00000000003f7886 */ /* 0x000fe20001040000 */
[----:B------:R-:W-:Y:S01]  /*13d0*/  VOTEU.ALL UP3, P2 ;  /* 0x00000000003f7886 */ /* 0x000fe20001060000 */
[----:B------:R-:W-:-:S04]  /*13e0*/  @!UP0 UIADD3 UR8, -UR6, 0x100000, URZ ;  /* 0x0010000006088890 */ /* 0x000fc8000fffe13f */
[----:B------:R-:W-:Y:S02]  /*13f0*/  @!UP0 USHF.L.U32 UR9, UR8, 0xb, URZ ;  /* 0x0000000b08098899 */ /* 0x000fe4000800063f */
[----:B------:R-:W-:Y:S01]  /*1400*/  @!UP0 USHF.L.U32 UR8, UR8, 0x1, URZ ;  /* 0x0000000108088899 */ /* 0x000fe2000800063f */
[----:B------:R-:W-:Y:S01]  /*1410*/  CS2R R74, SRZ ;  /* 0x00000000004a7805 */ /* 0x000fe2000001ff00 */
        /* <DEDUP_REMOVED lines=12> */
[----:B------:R-:W-:Y:S01]  /*14e0*/  VOTEU.ALL UP0, P2 ;  /* 0x00000000003f7886 */ /* 0x000fe20001000000 */
[----:B------:R-:W-:Y:S02]  /*14f0*/  CS2R R82, SRZ ;  /* 0x0000000000527805 */ /* 0x000fe4000001ff00 */
[----:B------:R-:W-:Y:S02]  /*1500*/  CS2R R84, SRZ ;  /* 0x0000000000547805 */ /* 0x000fe4000001ff00 */
[----:B------:R-:W-:Y:S01]  /*1510*/  CS2R R86, SRZ ;  /* 0x0000000000567805 */ /* 0x000fe2000001ff00 */
[----:B------:R-:W2:Y:S02]  /*1520*/  FENCE.VIEW.ASYNC.S ;  /* 0x00000000000073c6 */ /* 0x000ea40000000000 */
[----:B--2---:R-:W2:Y:S02]  /*1530*/  @!UP0 SYNCS.EXCH.64 URZ, [UR12+0x10000], UR8 ;  /* 0x010000080c3f85b2 */ /* 0x004ea40008000100 */
[----:B--2---:R-:W-:Y:S06]  /*1540*/  BAR.SYNC.DEFER_BLOCKING 0x0 ;  /* 0x0000000000007b1d */ /* 0x004fec0000010000 */
[----:B------:R2:W4:Y:S02]  /*1550*/  @!UP1 SYNCS.EXCH.64 URZ, [UR12+0x10008], UR10 ;  /* 0x0100080a0c3f95b2 */ /* 0x0005240008000100 */
[----:B----4-:R-:W-:Y:S01]  /*1560*/  BAR.SYNC.DEFER_BLOCKING 0x0 ;  /* 0x0000000000007b1d */ /* 0x010fe20000010000 */
[----:B--2---:R-:W-:-:S05]  /*1570*/  USHF.L.U32 UR11, UR31, 0x7, URZ ;  /* 0x000000071f0b7899 */ /* 0x004fca000800063f */
[----:B------:R2:W4:Y:S02]  /*1580*/  @!UP2 SYNCS.EXCH.64 URZ, [UR12+0x10010], UR14 ;  /* 0x0100100e0c3fa5b2 */ /* 0x0005240008000100 */
[----:B----4-:R-:W-:Y:S06]  /*1590*/  BAR.SYNC.DEFER_BLOCKING 0x0 ;  /* 0x0000000000007b1d */ /* 0x010fec0000010000 */
[----:B------:R2:W4:Y:S01]  /*15a0*/  @!UP3 SYNCS.EXCH.64 URZ, [UR12+0x10018], UR6 ;  /* 0x010018060c3fb5b2 */ /* 0x0005220008000100 */
[----:B------:R-:W-:Y:S05]  /*15b0*/  @!P1 BRA `(.L_x_48) ;  /* 0x0000000400849947 */ /* 0x000fea0003800000 */
[----:B-1---5:R-:W-:Y:S02]  /*15c0*/  SHF.R.U32.HI R2, RZ, 0x5, R0 ;  /* 0x00000005ff027819 */ /* 0x022fe40000011600 */
[----:B------:R-:W-:Y:S02]  /*15d0*/  CS2R R24, SRZ ;  /* 0x0000000000187805 */ /* 0x000fe4000001ff00 */
[----:B------:R-:W-:Y:S02]  /*15e0*/  CS2R R26, SRZ ;  /* 0x00000000001a7805 */ /* 0x000fe4000001ff00 */
[----:B------:R-:W-:Y:S02]  /*15f0*/  CS2R R28, SRZ ;  /* 0x00000000001c7805 */ /* 0x000fe4000001ff00 */
[----:B------:R-:W-:Y:S02]  /*1600*/  R2UR UR13, R2 ;  /* 0x00000000020d72ca */ /* 0x000fe400000e0000 */
        /* <DEDUP_REMOVED lines=28> */
[----:B------:R-:W-:Y:S01]  /*17d0*/  CS2R R86, SRZ ;  /* 0x0000000000567805 */ /* 0x000fe2000001ff00 */
[----:B------:R-:W-:Y:S01]  /*17e0*/  UMOV UR5, URZ ;  /* 0x0000003f00057c82 */ /* 0x000fe20008000000 */
[----:B------:R-:W-:-:S05]  /*17f0*/  UMOV UR18, URZ ;  /* 0x0000003f00127c82 */ /* 0x000fca0008000000 */
.L_x_50:
[----:B----4-:R-:W-:Y:S01]  /*1800*/  BAR.SYNC.DEFER_BLOCKING 0x0 ;  /* 0x0000000000007b1d */ /* 0x010fe20000010000 */
[----:B------:R-:W-:Y:S01]  /*1810*/  ULEA UR20, UR5, UR12, 0x3 ;  /* 0x0000000c05147291 */ /* 0x000fe2000f8e183f */
[----:B------:R-:W-:Y:S01]  /*1820*/  @!P2 IMAD.MOV.U32 R2, RZ, RZ, 0x4000 ;  /* 0x00004000ff02a424 */ /* 0x000fe200078e00ff */
[----:B------:R-:W-:Y:S01]  /*1830*/  ELECT P0, URZ, PT ;  /* 0x00000000003f782f */ /* 0x000fe20003800000 */
[----:B------:R-:W-:-:S03]  /*1840*/  ULEA UR16, UR5, UR12, 0xd ;  /* 0x0000000c05107291 */ /* 0x000fc6000f8e683f */
[----:B------:R-:W-:Y:S02]  /*1850*/  ISETP.LT.U32.AND P0, PT, R7, 0x20, P0 ;  /* 0x000000200700780c */ /* 0x000fe40000701070 */
[----:B------:R-:W-:Y:S01]  /*1860*/  ELECT P1, URZ, PT ;  /* 0x00000000003f782f */ /* 0x000fe20003820000 */
[----:B------:R-:W-:-:S03]  /*1870*/  UIADD3 UR8, UR16, 0x8000, URZ ;  /* 0x0000800010087890 */ /* 0x000fc6000fffe03f */
[----:B------:R-:W-:Y:S01]  /*1880*/  ISETP.LT.U32.AND P1, PT, R7, 0x20, P1 ;  /* 0x000000200700780c */ /* 0x000fe20000f21070 */
[----:B------:R-:W-:-:S06]  /*1890*/  UMOV UR10, UR18 ;  /* 0x00000012000a7c82 */ /* 0x000fcc0008000000 */
[----:B------:R-:W-:Y:S01]  /*18a0*/  VOTEU.ANY UP0, P0 ;  /* 0x00000000003f7886 */ /* 0x000fe20000000100 */
[----:B------:R-:W-:Y:S01]  /*18b0*/  VOTEU.ANY UP2, P0 ;  /* 0x00000000003f7886 */ /* 0x000fe20000040100 */
[----:B------:R1:W-:Y:S01]  /*18c0*/  @!P2 SYNCS.ARRIVE.TRANS64 RZ, [UR20+0x10000], R2 ;  /* 0x01000002ffffa9a7 */ /* 0x0003e20008000014 */
[----:B------:R4:W-:Y:S06]  /*18d0*/  MEMBAR.ALL.CTA ;  /* 0x0000000000007992 */ /* 0x0009ec0000008000 */
[----:B----4-:R-:W4:Y:S01]  /*18e0*/  FENCE.VIEW.ASYNC.S ;  /* 0x00000000000073c6 */ /* 0x010f220000000000 */
[----:B------:R-:W-:Y:S01]  /*18f0*/  @UP0 UIADD3 UR17, UR20, 0x10000, URZ ;  /* 0x0001000014110890 */ /* 0x000fe2000fffe03f */
[----:B--2---:R-:W-:Y:S01]  /*1900*/  @UP0 UMOV UR6, UR24 ;  /* 0x0000001800060c82 */ /* 0x004fe20008000000 */
[----:B------:R-:W-:Y:S01]  /*1910*/  @UP0 UMOV UR7, UR25 ;  /* 0x0000001900070c82 */ /* 0x000fe20008000000 */
[----:B----4-:R-:W-:Y:S01]  /*1920*/  VOTEU.ANY UP1, P1 ;  /* 0x00000000003f7886 */ /* 0x010fe20000820100 */
[----:B------:R-:W-:Y:S01]  /*1930*/  VOTEU.ANY UP3, P1 ;  /* 0x00000000003f7886 */ /* 0x000fe20000860100 */
[----:B-1----:R-:W-:-:S03]  /*1940*/  IMAD.U32 R2, RZ, RZ, UR4 ;  /* 0x00000004ff027e24 */ /* 0x002fc6000f8e00ff */
[----:B------:R-:W-:Y:S01]  /*1950*/  @UP1 UIADD3 UR9, UR20, 0x10000, URZ ;  /* 0x0001000014091890 */ /* 0x000fe2000fffe03f */
[----:B------:R-:W-:Y:S01]  /*1960*/  @UP1 UMOV UR14, UR26 ;  /* 0x0000001a000e1c82 */ /* 0x000fe20008000000 */
[----:B------:R-:W-:Y:S01]  /*1970*/  @UP1 UMOV UR15, UR27 ;  /* 0x0000001b000f1c82 */ /* 0x000fe20008000000 */
[----:B------:R-:W-:Y:S01]  /*1980*/  SHF.L.U32 R2, R2, 0x1f, RZ ;  /* 0x0000001f02027819 */ /* 0x000fe200000006ff */
[----:B------:R-:W-:Y:S06]  /*1990*/  BAR.SYNC.DEFER_BLOCKING 0x0 ;  /* 0x0000000000007b1d */ /* 0x000fec0000010000 */
[----:B------:R1:W-:Y:S02]  /*19a0*/  @UP2 UTMALDG.2D [UR16], [UR6] ;  /* 0x00000010060025b4 */ /* 0x0003e40008008000 */
[----:B------:R-:W-:Y:S06]  /*19b0*/  BAR.SYNC.DEFER_BLOCKING 0x0 ;  /* 0x0000000000007b1d */ /* 0x000fec0000010000 */
[----:B------:R1:W-:Y:S02]  /*19c0*/  @UP3 UTMALDG.2D [UR8], [UR14] ;  /* 0x000000080e0035b4 */ /* 0x0003e40008008000 */
[----:B------:R-:W-:Y:S06]  /*19d0*/  BAR.SYNC.DEFER_BLOCKING 0x0 ;  /* 0x0000000000007b1d */ /* 0x000fec0000010000 */
[----:B------:R-:W2:Y:S02]  /*19e0*/  SYNCS.PHASECHK.TRANS64.TRYWAIT P0, [UR20+0x10000], R2 ;  /* 0x01000002ff0075a7 */ /* 0x000ea40008000154 */
[----:B-12---:R-:W-:Y:S05]  /*19f0*/  @!P0 BRA `(.L_x_49) ;  /* 0x0000000800148947 */ /* 0x006fea0003800000 */
.L_x_51:
[----:B------:R-:W-:Y:S01]  /*1a00*/  USHF.L.U32 UR6, UR13, 0x6, URZ ;  /* 0x000000060d067899 */ /* 0x000fe2000800063f */
[----:B------:R-:W-:Y:S02]  /*1a10*/  WARPGROUP.DEPBAR.LE gsb0, 0x0 ;  /* 0x00008000000079c5 */ /* 0x000fe40000010000 */
[----:B------:R-:W-:Y:S01]  /*1a20*/  USHF.R.U32.HI UR8, URZ, 0x4, UR8 ;  /* 0x000000043f087899 */ /* 0x000fe20008011608 */
[----:B------:R-:W-:Y:S01]  /*1a30*/  WARPGROUP.ARRIVE ;  /* 0x00000000000079c5 */ /* 0x000fe20000000000 */
[----:B------:R-:W-:Y:S01]  /*1a40*/  ULOP3.LUT UR6, UR6, 0x100, URZ, 0xc0, !UPT ;  /* 0x0000010006067892 */ /* 0x000fe2000f8ec03f */
[----:B------:R-:W1:Y:S01]  /*1a50*/  LDC R2, c[0x0][0x230] ;  /* 0x00008c00ff027b82 */ /* 0x000e620000000800 */
[----:B------:R-:W-:Y:S02]  /*1a60*/  USGXT.U32 UR8, UR8, 0xe ;  /* 0x0000000e0808789a */ /* 0x000fe40008000000 */
[----:B------:R-:W-:Y:S01]  /*1a70*/  ULEA.HI UR6, UR16, UR6, URZ, 0x1c ;  /* 0x0000000610067291 */ /* 0x000fe2000f8fe03f */
[----:B------:R-:W-:Y:S01]  /*1a80*/  UMOV UR21, 0x80000020 ;  /* 0x8000002000157882 */ /* 0x000fe20000000000 */
[----:B------:R-:W-:-:S02]  /*1a90*/  UMOV UR23, 0x80000020 ;  /* 0x8000002000177882 */ /* 0x000fc40000000000 */
[----:B------:R-:W-:Y:S01]  /*1aa0*/  ULOP3.LUT UR6, UR6, 0x3fff, URZ, 0xc0, !UPT ;  /* 0x00003fff06067892 */ /* 0x000fe2000f8ec03f */
[----:B------:R-:W-:Y:S01]  /*1ab0*/  UMOV UR22, UR8 ;  /* 0x0000000800167c82 */ /* 0x000fe20008000000 */
[----:B------:R-:W-:Y:S01]  /*1ac0*/  UIADD3 UR18, UR18, 0x40, URZ ;  /* 0x0000004012127890 */ /* 0x000fe2000fffe03f */
[----:B------:R-:W-:Y:S01]  /*1ad0*/  UMOV UR7, URZ ;  /* 0x0000003f00077c82 */ /* 0x000fe20008000000 */
[----:B------:R-:W-:-:S03]  /*1ae0*/  UIADD3 UR5, UR5, 0x1, URZ ;  /* 0x0000000105057890 */ /* 0x000fc6000fffe03f */
[----:B------:R-:W-:Y:S01]  /*1af0*/  UMOV UR20, UR6 ;  /* 0x0000000600147c82 */ /* 0x000fe20008000000 */
[----:B------:R-:W-:Y:S01]  /*1b00*/  UMOV UR9, URZ ;  /* 0x0000003f00097c82 */ /* 0x000fe20008000000 */
[----:B------:R-:W-:Y:S01]  /*1b10*/  QGMMA.64x128x32.F32.E4M3.E4M3 R24, gdesc[UR20], R24 ;  /* 0x01e00000141879f3 */ /* 0x000fe20008700818 */
[----:B------:R-:W-:Y:S01]  /*1b20*/  UMOV UR22, 0xfffffffe ;  /* 0xfffffffe00167882 */ /* 0x000fe20000000000 */
[----:B------:R-:W-:Y:S01]  /*1b30*/  UMOV UR23, 0x7fffffdf ;  /* 0x7fffffdf00177882 */ /* 0x000fe20000000000 */
[----:B------:R-:W-:Y:S02]  /*1b40*/  UISETP.NE.U32.AND UP0, UPT, UR5, 0x4, UPT ;  /* 0x000000040500788c */ /* 0x000fe4000bf05070 */
[----:B------:R-:W-:Y:S01]  /*1b50*/  UIADD3.64 UR20, UR6, -UR22, URZ ;  /* 0x8000001606147297 */ /* 0x000fe2000fffe03f */
[----:B-1----:R-:W-:Y:S01]  /*1b60*/  ISETP.LE.AND P0, PT, R2, UR18, PT ;  /* 0x0000001202007c0c */ /* 0x002fe2000bf03270 */
[----:B------:R-:W-:Y:S02]  /*1b70*/  UIADD3.64 UR22, UR8, -UR22, URZ ;  /* 0x8000001608167297 */ /* 0x000fe4000fffe03f */
[----:B------:R-:W-:-:S02]  /*1b80*/  USEL UR6, URZ, 0x1, UP0 ;  /* 0x000000013f067887 */ /* 0x000fc40008000000 */
[----:B------:R-:W-:Y:S02]  /*1b90*/  USEL UR5, UR5, URZ, UP0 ;  /* 0x0000003f05057287 */ /* 0x000fe40008000000 */
[----:B------:R-:W-:-:S03]  /*1ba0*/  ULOP3.LUT UR4, UR4, UR6, URZ, 0x3c, !UPT ;  /* 0x0000000604047292 */ /* 0x000fc6000f8e3c3f */
[----:B------:R-:W-:Y:S03]  /*1bb0*/  QGMMA.64x128x32.F32.E4M3.E4M3 R24, gdesc[UR20], R24, gsb0 ;  /* 0x01e00000141879f3 */ /* 0x000fe60008000818 */
[----:B------:R-:W-:Y:S06]  /*1bc0*/  @!P0 BRA `(.L_x_50) ;  /* 0xfffffffc000c8947 */ /* 0x000fec000383ffff */
.L_x_48:
[----:B------:R-:W-:Y:S02]  /*1bd0*/  WARPGROUP.DEPBAR.LE gsb0, 0x0 ;  /* 0x00008000000079c5 */ /* 0x000fe40000010000 */
[----:B----4-:R-:W-:Y:S01]  /*1be0*/  BAR.SYNC.DEFER_BLOCKING 0x0 ;  /* 0x0000000000007b1d */ /* 0x010fe20000010000 */
[C---:B-1---5:R-:W-:Y:S01]  /*1bf0*/  IMAD.SHL.U32 R2, R0.reuse, 0x40, RZ ;  /* 0x0000004000027824 */ /* 0x062fe200078e00ff */
[C---:B------:R-:W-:Y:S01]  /*1c00*/  LOP3.LUT R3, R0.reuse, 0x1c, RZ, 0xc0, !PT ;  /* 0x0000001c00037812 */ /* 0x040fe200078ec0ff */
[----:B---3--:R-:W-:Y:S01]  /*1c10*/  IMAD.SHL.U32 R4, R0, 0x2, RZ ;  /* 0x0000000200047824 */ /* 0x008fe200078e00ff */
[----:B------:R-:W-:Y:S02]  /*1c20*/  ELECT P0, URZ, PT ;  /* 0x00000000003f782f */ /* 0x000fe40003800000 */
[----:B------:R-:W-:Y:S01]  /*1c30*/  F2FP.SATFINITE.E4M3.F32.PACK_AB_MERGE_C R24, R25, R24, RZ ;  /* 0x000000181918723e */ /* 0x000fe200048070ff */
[----:B------:R-:W-:Y:S01]  /*1c40*/  UMOV UR13, UR11 ;  /* 0x0000000b000d7c82 */ /* 0x000fe20008000000 */
[----:B------:R-:W-:Y:S01]  /*1c50*/  LOP3.LUT R2, R2, 0x3800, RZ, 0xc0, !PT ;  /* 0x0000380002027812 */ /* 0x000fe200078ec0ff */
[----:B--2---:R-:W-:Y:S01]  /*1c60*/  UMOV UR14, UR19 ;  /* 0x00000013000e7c82 */ /* 0x004fe20008000000 */
[----:B------:R-:W-:-:S02]  /*1c70*/  LOP3.LUT R4, R4, 0x6, RZ, 0xc0, !PT ;  /* 0x0000000604047812 */ /* 0x000fc400078ec0ff */
[----:B------:R-:W-:Y:S01]  /*1c80*/  F2FP.SATFINITE.E4M3.F32.PACK_AB_MERGE_C R26, R27, R26, RZ ;  /* 0x0000001a1b1a723e */ /* 0x000fe200048070ff */
[----:B------:R-:W-:Y:S01]  /*1c90*/  IMAD R2, R3, 0x20, R2 ;  /* 0x0000002003027824 */ /* 0x000fe200078e0202 */
[----:B------:R-:W-:Y:S01]  /*1ca0*/  F2FP.SATFINITE.E4M3.F32.PACK_AB_MERGE_C R28, R29, R28, RZ ;  /* 0x0000001c1d1c723e */ /* 0x000fe200048070ff */
[----:B------:R-:W-:Y:S01]  /*1cb0*/  IMAD R3, R3, 0x4, R4 ;  /* 0x0000000403037824 */ /* 0x000fe200078e0204 */
[----:B------:R-:W-:Y:S02]  /*1cc0*/  F2FP.SATFINITE.E4M3.F32.PACK_AB_MERGE_C R30, R31, R30, RZ ;  /* 0x0000001e1f1e723e */ /* 0x000fe400048070ff */
[----:B------:R-:W-:Y:S01]  /*1cd0*/  F2FP.SATFINITE.E4M3.F32.PACK_AB_MERGE_C R32, R33, R32, RZ ;  /* 0x000000202120723e */ /* 0x000fe200048070ff */
[----:B------:R-:W-:Y:S01]  /*1ce0*/  IMAD.IADD R3, R2, 0x1, R3 ;  /* 0x0000000102037824 */ /* 0x000fe200078e0203 */
[----:B------:R-:W-:Y:S02]  /*1cf0*/  F2FP.SATFINITE.E4M3.F32.PACK_AB_MERGE_C R34, R35, R34, RZ ;  /* 0x000000222322723e */ /* 0x000fe400048070ff */
[----:B------:R-:W-:-:S02]  /*1d00*/  F2FP.SATFINITE.E4M3.F32.PACK_AB_MERGE_C R36, R37, R36, RZ ;  /* 0x000000242524723e */ /* 0x000fc400048070ff */
[----:B------:R-:W-:Y:S01]  /*1d10*/  F2FP.SATFINITE.E4M3.F32.PACK_AB_MERGE_C R38, R39, R38, RZ ;  /* 0x000000262726723e */ /* 0x000fe200048070ff */
[----:B------:R-:W1:Y:S02]  /*1d20*/  @!P2 SYNCS.CCTL.IV [UR12+0x10000] ;  /* 0x01000000ff00a9b1 */ /* 0x000e64000800000c */
[----:B-1----:R-:W-:Y:S01]  /*1d30*/  BAR.SYNC.DEFER_BLOCKING 0x0 ;  /* 0x0000000000007b1d */ /* 0x002fe20000010000 */
[----:B------:R-:W-:Y:S02]  /*1d40*/  ISETP.LT.U32.AND P0, PT, R7, 0x20, P0 ;  /* 0x000000200700780c */ /* 0x000fe40000701070 */
[----:B------:R-:W-:Y:S02]  /*1d50*/  LOP3.LUT R5, R3, 0x10, RZ, 0x3c, !PT ;  /* 0x0000001003057812 */ /* 0x000fe400078e3cff */
[----:B------:R-:W-:Y:S02]  /*1d60*/  F2FP.SATFINITE.E4M3.F32.PACK_AB_MERGE_C R40, R41, R40, RZ ;  /* 0x000000282928723e */ /* 0x000fe400048070ff */
[----:B------:R-:W-:-:S02]  /*1d70*/  F2FP.SATFINITE.E4M3.F32.PACK_AB_MERGE_C R42, R43, R42, RZ ;  /* 0x0000002a2b2a723e */ /* 0x000fc400048070ff */
[----:B------:R-:W-:Y:S02]  /*1d80*/  F2FP.SATFINITE.E4M3.F32.PACK_AB_MERGE_C R44, R45, R44, RZ ;  /* 0x0000002c2d2c723e */ /* 0x000fe400048070ff */
[----:B------:R-:W-:Y:S02]  /*1d90*/  F2FP.SATFINITE.E4M3.F32.PACK_AB_MERGE_C R46, R47, R46, RZ ;  /* 0x0000002e2f2e723e */ /* 0x000fe400048070ff */
[----:B------:R-:W-:Y:S01]  /*1da0*/  LOP3.LUT R7, R3, 0x20, RZ, 0x3c, !PT ;  /* 0x0000002003077812 */ /* 0x000fe200078e3cff */
[----:B------:R-:W-:Y:S01]  /*1db0*/  VOTEU.ANY UP0, P0 ;  /* 0x00000000003f7886 */ /* 0x000fe20000000100 */
[----:B------:R-:W-:Y:S01]  /*1dc0*/  F2FP.SATFINITE.E4M3.F32.PACK_AB_MERGE_C R48, R49, R48, RZ ;  /* 0x000000303130723e */ /* 0x000fe200048070ff */
[----:B------:R-:W-:Y:S01]  /*1dd0*/  VOTEU.ANY UP1, P0 ;  /* 0x00000000003f7886 */ /* 0x000fe20000020100 */
[----:B------:R-:W-:Y:S02]  /*1de0*/  F2FP.SATFINITE.E4M3.F32.PACK_AB_MERGE_C R50, R51, R50, RZ ;  /* 0x000000323332723e */ /* 0x000fe400048070ff */
[----:B------:R-:W-:Y:S01]  /*1df0*/  F2FP.SATFINITE.E4M3.F32.PACK_AB_MERGE_C R52, R53, R52, RZ ;  /* 0x000000343534723e */ /* 0x000fe200048070ff */
[----:B------:R-:W-:Y:S01]  /*1e00*/  @UP0 UMOV UR6, UR28 ;  /* 0x0000001c00060c82 */ /* 0x000fe20008000000 */
[----:B------:R-:W-:Y:S01]  /*1e10*/  F2FP.SATFINITE.E4M3.F32.PACK_AB_MERGE_C R54, R55, R54, RZ ;  /* 0x000000363736723e */ /* 0x000fe200048070ff */
[----:B------:R-:W-:Y:S01]  /*1e20*/  @UP0 UMOV UR7, UR29 ;  /* 0x0000001d00070c82 */ /* 0x000fe20008000000 */
[----:B------:R-:W-:Y:S01]  /*1e30*/  LOP3.LUT R9, R3, 0x30, RZ, 0x3c, !PT ;  /* 0x0000003003097812 */ /* 0x000fe200078e3cff */
[----:B------:R-:W1:Y:S02]  /*1e40*/  @!P2 SYNCS.CCTL.IV [UR12+0x10008] ;  /* 0x01000800ff00a9b1 */ /* 0x000e64000800000c */
[----:B-1----:R-:W-:Y:S01]  /*1e50*/  BAR.SYNC.DEFER_BLOCKING 0x0 ;  /* 0x0000000000007b1d */ /* 0x002fe20000010000 */
[----:B------:R-:W-:-:S02]  /*1e60*/  F2FP.SATFINITE.E4M3.F32.PACK_AB_MERGE_C R56, R57, R56, RZ ;  /* 0x000000383938723e */ /* 0x000fc400048070ff */
[----:B------:R-:W-:Y:S02]  /*1e70*/  F2FP.SATFINITE.E4M3.F32.PACK_AB_MERGE_C R58, R59, R58, RZ ;  /* 0x0000003a3b3a723e */ /* 0x000fe400048070ff */
[----:B------:R-:W-:Y:S02]  /*1e80*/  F2FP.SATFINITE.E4M3.F32.PACK_AB_MERGE_C R60, R61, R60, RZ ;  /* 0x0000003c3d3c723e */ /* 0x000fe400048070ff */
[----:B------:R-:W-:Y:S02]  /*1e90*/  F2FP.SATFINITE.E4M3.F32.PACK_AB_MERGE_C R62, R63, R62, RZ ;  /* 0x0000003e3f3e723e */ /* 0x000fe400048070ff */
[----:B------:R-:W-:Y:S02]  /*1ea0*/  LOP3.LUT R11, R3, 0x40, RZ, 0x3c, !PT ;  /* 0x00000040030b7812 */ /* 0x000fe400078e3cff */
[----:B------:R-:W-:Y:S02]  /*1eb0*/  F2FP.SATFINITE.E4M3.F32.PACK_AB_MERGE_C R64, R65, R64, RZ ;  /* 0x000000404140723e */ /* 0x000fe400048070ff */
[----:B------:R-:W-:-:S02]  /*1ec0*/  F2FP.SATFINITE.E4M3.F32.PACK_AB_MERGE_C R66, R67, R66, RZ ;  /* 0x000000424342723e */ /* 0x000fc400048070ff */
[----:B------:R-:W-:Y:S02]  /*1ed0*/  F2FP.SATFINITE.E4M3.F32.PACK_AB_MERGE_C R68, R69, R68, RZ ;  /* 0x000000444544723e */ /* 0x000fe400048070ff */
[----:B------:R-:W-:Y:S02]  /*1ee0*/  F2FP.SATFINITE.E4M3.F32.PACK_AB_MERGE_C R70, R71, R70, RZ ;  /* 0x000000464746723e */ /* 0x000fe400048070ff */
[----:B------:R-:W-:Y:S02]  /*1ef0*/  F2FP.SATFINITE.E4M3.F32.PACK_AB_MERGE_C R72, R73, R72, RZ ;  /* 0x000000484948723e */ /* 0x000fe400048070ff */
[----:B------:R-:W-:Y:S02]  /*1f00*/  F2FP.SATFINITE.E4M3.F32.PACK_AB_MERGE_C R74, R75, R74, RZ ;  /* 0x0000004a4b4a723e */ /* 0x000fe400048070ff */
[----:B------:R-:W-:Y:S01]  /*1f10*/  F2FP.SATFINITE.E4M3.F32.PACK_AB_MERGE_C R76, R77, R76, RZ ;  /* 0x0000004c4d4c723e */ /* 0x000fe200048070ff */
[----:B------:R-:W1:Y:S02]  /*1f20*/  @!P2 SYNCS.CCTL.IV [UR12+0x10010] ;  /* 0x01001000ff00a9b1 */ /* 0x000e64000800000c */
[----:B-1----:R-:W-:Y:S01]  /*1f30*/  BAR.SYNC.DEFER_BLOCKING 0x0 ;  /* 0x0000000000007b1d */ /* 0x002fe20000010000 */
[----:B------:R-:W-:-:S02]  /*1f40*/  F2FP.SATFINITE.E4M3.F32.PACK_AB_MERGE_C R78, R79, R78, RZ ;  /* 0x0000004e4f4e723e */ /* 0x000fc400048070ff */
[----:B------:R-:W-:Y:S02]  /*1f50*/  F2FP.SATFINITE.E4M3.F32.PACK_AB_MERGE_C R80, R81, R80, RZ ;  /* 0x000000505150723e */ /* 0x000fe400048070ff */
[----:B------:R-:W-:Y:S02]  /*1f60*/  F2FP.SATFINITE.E4M3.F32.PACK_AB_MERGE_C R82, R83, R82, RZ ;  /* 0x000000525352723e */ /* 0x000fe400048070ff */
[----:B------:R-:W-:Y:S02]  /*1f70*/  F2FP.SATFINITE.E4M3.F32.PACK_AB_MERGE_C R84, R85, R84, RZ ;  /* 0x000000545554723e */ /* 0x000fe400048070ff */
[----:B------:R-:W-:Y:S01]  /*1f80*/  F2FP.SATFINITE.E4M3.F32.PACK_AB_MERGE_C R86, R87, R86, RZ ;  /* 0x000000565756723e */ /* 0x000fe200048070ff */
[----:B------:R-:W1:Y:S02]  /*1f90*/  @!P2 SYNCS.CCTL.IV [UR12+0x10018] ;  /* 0x01001800ff00a9b1 */ /* 0x000e64000800000c */
[----:B-1----:R-:W-:Y:S04]  /*1fa0*/  STS.U16 [R3+UR12], R24 ;  /* 0x0000001803007988 */ /* 0x002fe8000800040c */
[----:B------:R-:W-:Y:S04]  /*1fb0*/  STS.U16 [R3+UR12+0x400], R26 ;  /* 0x0004001a03007988 */ /* 0x000fe8000800040c */
[----:B------:R-:W-:Y:S04]  /*1fc0*/  STS.U16 [R3+UR12+0x8], R28 ;  /* 0x0000081c03007988 */ /* 0x000fe8000800040c */
[----:B------:R-:W-:Y:S04]  /*1fd0*/  STS.U16 [R3+UR12+0x408], R30 ;  /* 0x0004081e03007988 */ /* 0x000fe8000800040c */
[----:B------:R-:W-:Y:S04]  /*1fe0*/  STS.U16 [R5+UR12], R32 ;  /* 0x0000002005007988 */ /* 0x000fe8000800040c */
[----:B------:R-:W-:Y:S04]  /*1ff0*/  STS.U16 [R5+UR12+0x400], R34 ;  /* 0x0004002205007988 */ /* 0x000fe8000800040c */
[----:B------:R-:W-:Y:S04]  /*2000*/  STS.U16 [R5+UR12+0x8], R36 ;  /* 0x0000082405007988 */ /* 0x000fe8000800040c */
[----:B------:R1:W-:Y:S04]  /*2010*/  STS.U16 [R5+UR12+0x408], R38 ;  /* 0x0004082605007988 */ /* 0x0003e8000800040c */
[----:B------:R-:W-:Y:S04]  /*2020*/  STS.U16 [R7+UR12], R40 ;  /* 0x0000002807007988 */ /* 0x000fe8000800040c */
[----:B------:R-:W-:Y:S01]  /*2030*/  STS.U16 [R7+UR12+0x400], R42 ;  /* 0x0004002a07007988 */ /* 0x000fe2000800040c */
[----:B-1----:R-:W-:-:S03]  /*2040*/  LOP3.LUT R5, R3, 0x50, RZ, 0x3c, !PT ;  /* 0x0000005003057812 */ /* 0x002fc600078e3cff */
[----:B------:R-:W-:Y:S04]  /*2050*/  STS.U16 [R7+UR12+0x8], R44 ;  /* 0x0000082c07007988 */ /* 0x000fe8000800040c */
[----:B------:R1:W-:Y:S04]  /*2060*/  STS.U16 [R7+UR12+0x408], R46 ;  /* 0x0004082e07007988 */ /* 0x0003e8000800040c */
[----:B------:R-:W-:Y:S04]  /*2070*/  STS.U16 [R9+UR12], R48 ;  /* 0x0000003009007988 */ /* 0x000fe8000800040c */
[----:B------:R-:W-:Y:S01]  /*2080*/  STS.U16 [R9+UR12+0x400], R50 ;  /* 0x0004003209007988 */ /* 0x000fe2000800040c */
[----:B-1----:R-:W-:-:S02]  /*2090*/  LOP3.LUT R7, R3, 0x60, RZ, 0x3c, !PT ;  /* 0x0000006003077812 */ /* 0x002fc400078e3cff */
[----:B------:R-:W-:Y:S01]  /*20a0*/  LOP3.LUT R3, R3, 0x70, RZ, 0x3c, !PT ;  /* 0x0000007003037812 */ /* 0x000fe200078e3cff */
[----:B------:R-:W-:Y:S04]  /*20b0*/  STS.U16 [R9+UR12+0x8], R52 ;  /* 0x0000083409007988 */ /* 0x000fe8000800040c */
[----:B------:R-:W-:Y:S04]  /*20c0*/  STS.U16 [R9+UR12+0x408], R54 ;  /* 0x0004083609007988 */ /* 0x000fe8000800040c */
[----:B------:R-:W-:Y:S04]  /*20d0*/  STS.U16 [R11+UR12], R56 ;  /* 0x000000380b007988 */ /* 0x000fe8000800040c */
[----:B------:R-:W-:Y:S04]  /*20e0*/  STS.U16 [R11+UR12+0x400], R58 ;  /* 0x0004003a0b007988 */ /* 0x000fe8000800040c */
        /* <DEDUP_REMOVED lines=13> */
[----:B------:R-:W-:Y:S01]  /*21c0*/  STS.U16 [R3+UR12+0x408], R86 ;  /* 0x0004085603007988 */ /* 0x000fe2000800040c */
[----:B------:R1:W-:Y:S06]  /*21d0*/  MEMBAR.ALL.CTA ;  /* 0x0000000000007992 */ /* 0x0003ec0000008000 */
[----:B-1----:R-:W1:Y:S02]  /*21e0*/  FENCE.VIEW.ASYNC.S ;  /* 0x00000000000073c6 */ /* 0x002e640000000000 */
[----:B-1----:R-:W-:Y:S06]  /*21f0*/  BAR.SYNC.DEFER_BLOCKING 0x0 ;  /* 0x0000000000007b1d */ /* 0x002fec0000010000 */
[----:B------:R1:W-:Y:S01]  /*2200*/  @UP1 UTMASTG.2D [UR12], [UR6] ;  /* 0x0000000c060013b5 */ /* 0x0003e20008008000 */
[----:B------:R0:W-:Y:S01]  /*2210*/  UTMACMDFLUSH ;  /* 0x00000000000079b7 */ /* 0x0001e20000000000 */
[----:B------:R-:W-:-:S04]  /*2220*/  DEPBAR.LE SB0, 0x0 ;  /* 0x000080000000791a */ /* 0x000fc80000000000 */
[----:B------:R-:W-:Y:S06]  /*2230*/  BAR.SYNC.DEFER_BLOCKING 0x0 ;  /* 0x0000000000007b1d */ /* 0x000fec0000010000 */
[----:B-1----:R-:W-:Y:S05]  /*2240*/  EXIT ;  /* 0x000000000000794d */ /* 0x002fea0003800000 */
.L_x_49:
[----:B------:R-:W1:Y:S02]  /*2250*/  SYNCS.PHASECHK.TRANS64.TRYWAIT P0, [UR20+0x10000], R2 ;  /* 0x01000002ff0075a7 */ /* 0x000e640008000154 */
[----:B-1----:R-:W-:Y:S05]  /*2260*/  @!P0 BRA `(.L_x_49) ;  /* 0xfffffffc00f88947 */ /* 0x002fea000383ffff */
[----:B------:R-:W-:Y:S05]  /*2270*/  BRA `(.L_x_51) ;  /* 0xfffffff400e07947 */ /* 0x000fea000383ffff */
.L_x_52:
[----:B------:R-:W-:-:S00]  /*2280*/  BRA `(.L_x_52) ;  /* 0xfffffffc00fc7947 */ /* 0x000fc0000383ffff */
[----:B------:R-:W-:-:S00]  /*2290*/  NOP ;  /* 0x0000000000007918 */ /* 0x000fc00000000000 */
        /* <DEDUP_REMOVED lines=14> */
.L_x_53:


//--------------------- .nv.shared.gluon_wgmma    --------------------------
	.section	.nv.shared.gluon_wgmma,"aw",@nobits
	.sectionflags	@""
	.align	16
	.zero		1024


//--------------------- .nv.shared.reserved.0     --------------------------
	.section	.nv.shared.reserved.0,"aw",@nobits
	.weak		__nv_reservedSMEM_offset_0_alias
	.size		__nv_reservedSMEM_offset_0_alias, 0, 0
	.other		__nv_reservedSMEM_offset_0_alias,@"STO_CUDA_RESERVED_SHARED STV_DEFAULT"
__nv_reservedSMEM_offset_0_alias:
	.zero		0


//--------------------- .nv.constant0.gluon_wgmma --------------------------
	.section	.nv.constant0.gluon_wgmma,"a",@progbits
	.sectionflags	@""
	.align	4
.nv.constant0.gluon_wgmma:
	.zero		608


//--------------------- SYMBOLS --------------------------

	.type		.nv.reservedSmem.offset0,@object
	.size		.nv.reservedSmem.offset0,0x4
